//
// Generated by NVIDIA NVVM Compiler
//
// Compiler Build ID: CL-36424714
// Cuda compilation tools, release 13.0, V13.0.88
// Based on NVVM 20.0.0
//

.version 9.0
.target sm_100
.address_size 64

	// .globl	_Z20BasicMatrixMulKernelPfS_S_iii
// _ZZ15matrixMulKernelPfS_S_iE3Mds has been demoted
// _ZZ15matrixMulKernelPfS_S_iE3Nds has been demoted

.visible .entry _Z20BasicMatrixMulKernelPfS_S_iii(
	.param .u64 .ptr .align 1 _Z20BasicMatrixMulKernelPfS_S_iii_param_0,
	.param .u64 .ptr .align 1 _Z20BasicMatrixMulKernelPfS_S_iii_param_1,
	.param .u64 .ptr .align 1 _Z20BasicMatrixMulKernelPfS_S_iii_param_2,
	.param .u32 _Z20BasicMatrixMulKernelPfS_S_iii_param_3,
	.param .u32 _Z20BasicMatrixMulKernelPfS_S_iii_param_4,
	.param .u32 _Z20BasicMatrixMulKernelPfS_S_iii_param_5
)
{
	.reg .pred 	%p<13>;
	.reg .b32 	%r<41>;
	.reg .b32 	%f<68>;
	.reg .b64 	%rd<53>;

	ld.param.u64 	%rd7, [_Z20BasicMatrixMulKernelPfS_S_iii_param_0];
	ld.param.u64 	%rd8, [_Z20BasicMatrixMulKernelPfS_S_iii_param_1];
	ld.param.u64 	%rd6, [_Z20BasicMatrixMulKernelPfS_S_iii_param_2];
	ld.param.u32 	%r20, [_Z20BasicMatrixMulKernelPfS_S_iii_param_3];
	ld.param.u32 	%r18, [_Z20BasicMatrixMulKernelPfS_S_iii_param_4];
	ld.param.u32 	%r19, [_Z20BasicMatrixMulKernelPfS_S_iii_param_5];
	cvta.to.global.u64 	%rd1, %rd8;
	cvta.to.global.u64 	%rd2, %rd7;
	mov.u32 	%r21, %ctaid.y;
	mov.u32 	%r22, %ntid.y;
	mov.u32 	%r23, %tid.y;
	mad.lo.s32 	%r1, %r21, %r22, %r23;
	mov.u32 	%r24, %ctaid.x;
	mov.u32 	%r25, %ntid.x;
	mov.u32 	%r26, %tid.x;
	mad.lo.s32 	%r2, %r24, %r25, %r26;
	setp.ge.s32 	%p1, %r1, %r20;
	setp.ge.s32 	%p2, %r2, %r18;
	or.pred  	%p3, %p1, %p2;
	@%p3 bra 	$L__BB0_14;
	setp.lt.s32 	%p4, %r19, 1;
	mov.f32 	%f67, 0f00000000;
	@%p4 bra 	$L__BB0_13;
	mul.lo.s32 	%r3, %r19, %r1;
	and.b32  	%r4, %r19, 7;
	setp.lt.u32 	%p5, %r19, 8;
	mov.f32 	%f67, 0f00000000;
	mov.b32 	%r39, 0;
	@%p5 bra 	$L__BB0_5;
	and.b32  	%r39, %r19, 2147483640;
	neg.s32 	%r37, %r39;
	shl.b32 	%r7, %r18, 3;
	mul.wide.u32 	%rd9, %r3, 4;
	add.s64 	%rd10, %rd9, %rd2;
	add.s64 	%rd52, %rd10, 16;
	mov.f32 	%f67, 0f00000000;
	mul.wide.s32 	%rd13, %r18, 4;
	mov.u32 	%r36, %r2;
$L__BB0_4:
	.pragma "nounroll";
	ld.global.f32 	%f17, [%rd52+-16];
	mul.wide.s32 	%rd11, %r36, 4;
	add.s64 	%rd12, %rd1, %rd11;
	ld.global.f32 	%f18, [%rd12];
	fma.rn.f32 	%f19, %f17, %f18, %f67;
	ld.global.f32 	%f20, [%rd52+-12];
	add.s64 	%rd14, %rd12, %rd13;
	ld.global.f32 	%f21, [%rd14];
	fma.rn.f32 	%f22, %f20, %f21, %f19;
	ld.global.f32 	%f23, [%rd52+-8];
	add.s64 	%rd15, %rd14, %rd13;
	ld.global.f32 	%f24, [%rd15];
	fma.rn.f32 	%f25, %f23, %f24, %f22;
	ld.global.f32 	%f26, [%rd52+-4];
	add.s64 	%rd16, %rd15, %rd13;
	ld.global.f32 	%f27, [%rd16];
	fma.rn.f32 	%f28, %f26, %f27, %f25;
	ld.global.f32 	%f29, [%rd52];
	add.s64 	%rd17, %rd16, %rd13;
	ld.global.f32 	%f30, [%rd17];
	fma.rn.f32 	%f31, %f29, %f30, %f28;
	ld.global.f32 	%f32, [%rd52+4];
	add.s64 	%rd18, %rd17, %rd13;
	ld.global.f32 	%f33, [%rd18];
	fma.rn.f32 	%f34, %f32, %f33, %f31;
	ld.global.f32 	%f35, [%rd52+8];
	add.s64 	%rd19, %rd18, %rd13;
	ld.global.f32 	%f36, [%rd19];
	fma.rn.f32 	%f37, %f35, %f36, %f34;
	ld.global.f32 	%f38, [%rd52+12];
	add.s64 	%rd20, %rd19, %rd13;
	ld.global.f32 	%f39, [%rd20];
	fma.rn.f32 	%f67, %f38, %f39, %f37;
	add.s32 	%r37, %r37, 8;
	add.s32 	%r36, %r36, %r7;
	add.s64 	%rd52, %rd52, 32;
	setp.ne.s32 	%p6, %r37, 0;
	@%p6 bra 	$L__BB0_4;
$L__BB0_5:
	setp.eq.s32 	%p7, %r4, 0;
	@%p7 bra 	$L__BB0_13;
	and.b32  	%r13, %r19, 3;
	setp.lt.u32 	%p8, %r4, 4;
	@%p8 bra 	$L__BB0_8;
	add.s32 	%r28, %r39, %r3;
	mul.wide.u32 	%rd21, %r28, 4;
	add.s64 	%rd22, %rd2, %rd21;
	ld.global.f32 	%f41, [%rd22];
	mad.lo.s32 	%r29, %r39, %r18, %r2;
	mul.wide.s32 	%rd23, %r29, 4;
	add.s64 	%rd24, %rd1, %rd23;
	ld.global.f32 	%f42, [%rd24];
	fma.rn.f32 	%f43, %f41, %f42, %f67;
	cvt.u64.u32 	%rd25, %r3;
	cvt.u64.u32 	%rd26, %r39;
	add.s64 	%rd27, %rd26, %rd25;
	shl.b64 	%rd28, %rd27, 2;
	add.s64 	%rd29, %rd2, %rd28;
	ld.global.f32 	%f44, [%rd29+4];
	mul.wide.s32 	%rd30, %r18, 4;
	add.s64 	%rd31, %rd24, %rd30;
	ld.global.f32 	%f45, [%rd31];
	fma.rn.f32 	%f46, %f44, %f45, %f43;
	ld.global.f32 	%f47, [%rd29+8];
	add.s64 	%rd32, %rd31, %rd30;
	ld.global.f32 	%f48, [%rd32];
	fma.rn.f32 	%f49, %f47, %f48, %f46;
	ld.global.f32 	%f50, [%rd29+12];
	add.s64 	%rd33, %rd32, %rd30;
	ld.global.f32 	%f51, [%rd33];
	fma.rn.f32 	%f67, %f50, %f51, %f49;
	add.s32 	%r39, %r39, 4;
$L__BB0_8:
	setp.eq.s32 	%p9, %r13, 0;
	@%p9 bra 	$L__BB0_13;
	setp.eq.s32 	%p10, %r13, 1;
	@%p10 bra 	$L__BB0_11;
	add.s32 	%r30, %r39, %r3;
	mul.wide.u32 	%rd34, %r30, 4;
	add.s64 	%rd35, %rd2, %rd34;
	ld.global.f32 	%f53, [%rd35];
	mad.lo.s32 	%r31, %r39, %r18, %r2;
	mul.wide.s32 	%rd36, %r31, 4;
	add.s64 	%rd37, %rd1, %rd36;
	ld.global.f32 	%f54, [%rd37];
	fma.rn.f32 	%f55, %f53, %f54, %f67;
	cvt.u64.u32 	%rd38, %r3;
	cvt.u64.u32 	%rd39, %r39;
	add.s64 	%rd40, %rd39, %rd38;
	shl.b64 	%rd41, %rd40, 2;
	add.s64 	%rd42, %rd2, %rd41;
	ld.global.f32 	%f56, [%rd42+4];
	mul.wide.s32 	%rd43, %r18, 4;
	add.s64 	%rd44, %rd37, %rd43;
	ld.global.f32 	%f57, [%rd44];
	fma.rn.f32 	%f67, %f56, %f57, %f55;
	add.s32 	%r39, %r39, 2;
$L__BB0_11:
	and.b32  	%r32, %r19, 1;
	setp.eq.b32 	%p11, %r32, 1;
	not.pred 	%p12, %p11;
	@%p12 bra 	$L__BB0_13;
	add.s32 	%r33, %r39, %r3;
	mul.wide.u32 	%rd45, %r33, 4;
	add.s64 	%rd46, %rd2, %rd45;
	ld.global.f32 	%f58, [%rd46];
	mad.lo.s32 	%r34, %r39, %r18, %r2;
	mul.wide.s32 	%rd47, %r34, 4;
	add.s64 	%rd48, %rd1, %rd47;
	ld.global.f32 	%f59, [%rd48];
	fma.rn.f32 	%f67, %f58, %f59, %f67;
$L__BB0_13:
	mad.lo.s32 	%r35, %r18, %r1, %r2;
	cvta.to.global.u64 	%rd49, %rd6;
	mul.wide.s32 	%rd50, %r35, 4;
	add.s64 	%rd51, %rd49, %rd50;
	st.global.f32 	[%rd51], %f67;
$L__BB0_14:
	ret;

}
	// .globl	_Z15matrixMulKernelPfS_S_i
.visible .entry _Z15matrixMulKernelPfS_S_i(
	.param .u64 .ptr .align 1 _Z15matrixMulKernelPfS_S_i_param_0,
	.param .u64 .ptr .align 1 _Z15matrixMulKernelPfS_S_i_param_1,
	.param .u64 .ptr .align 1 _Z15matrixMulKernelPfS_S_i_param_2,
	.param .u32 _Z15matrixMulKernelPfS_S_i_param_3
)
{
	.reg .pred 	%p<7>;
	.reg .b32 	%r<43>;
	.reg .b32 	%f<33>;
	.reg .b64 	%rd<13>;
	// demoted variable
	.shared .align 4 .b8 _ZZ15matrixMulKernelPfS_S_iE3Mds[14400];
	// demoted variable
	.shared .align 4 .b8 _ZZ15matrixMulKernelPfS_S_iE3Nds[14400];
	ld.param.u64 	%rd3, [_Z15matrixMulKernelPfS_S_i_param_0];
	ld.param.u64 	%rd4, [_Z15matrixMulKernelPfS_S_i_param_1];
	ld.param.u64 	%rd5, [_Z15matrixMulKernelPfS_S_i_param_2];
	ld.param.u32 	%r19, [_Z15matrixMulKernelPfS_S_i_param_3];
	mov.u32 	%r20, %ctaid.x;
	mov.u32 	%r21, %ctaid.y;
	mov.u32 	%r1, %tid.x;
	mov.u32 	%r2, %tid.y;
	mov.u32 	%r22, %ntid.y;
	mad.lo.s32 	%r3, %r21, %r22, %r2;
	mov.u32 	%r23, %ntid.x;
	mad.lo.s32 	%r4, %r20, %r23, %r1;
	cvt.rn.f32.s32 	%f11, %r19;
	div.rn.f32 	%f12, %f11, 0f42700000;
	cvt.rpi.f32.f32 	%f1, %f12;
	setp.leu.f32 	%p1, %f1, 0f00000000;
	mov.f32 	%f31, 0f00000000;
	@%p1 bra 	$L__BB1_9;
	mul.lo.s32 	%r25, %r2, 240;
	mov.u32 	%r26, _ZZ15matrixMulKernelPfS_S_iE3Mds;
	add.s32 	%r5, %r26, %r25;
	shl.b32 	%r27, %r1, 2;
	add.s32 	%r6, %r5, %r27;
	mul.lo.s32 	%r7, %r19, %r3;
	mov.u32 	%r28, _ZZ15matrixMulKernelPfS_S_iE3Nds;
	add.s32 	%r29, %r28, %r25;
	add.s32 	%r8, %r29, %r27;
	add.s32 	%r30, %r27, %r28;
	add.s32 	%r9, %r30, 480;
	cvta.to.global.u64 	%rd1, %rd3;
	cvta.to.global.u64 	%rd2, %rd4;
	mov.f32 	%f31, 0f00000000;
	mov.b32 	%r40, 0;
$L__BB1_2:
	mul.lo.s32 	%r11, %r40, 60;
	add.s32 	%r31, %r11, %r1;
	max.s32 	%r32, %r3, %r31;
	setp.ge.s32 	%p2, %r32, %r19;
	mov.f32 	%f29, 0f00000000;
	@%p2 bra 	$L__BB1_4;
	add.s32 	%r33, %r31, %r7;
	mul.wide.u32 	%rd6, %r33, 4;
	add.s64 	%rd7, %rd1, %rd6;
	ld.global.f32 	%f29, [%rd7];
$L__BB1_4:
	st.shared.f32 	[%r6], %f29;
	add.s32 	%r13, %r11, %r2;
	mov.f32 	%f30, 0f00000000;
	max.s32 	%r34, %r4, %r13;
	setp.ge.s32 	%p3, %r34, %r19;
	@%p3 bra 	$L__BB1_6;
	mad.lo.s32 	%r35, %r13, %r19, %r4;
	mul.wide.s32 	%rd8, %r35, 4;
	add.s64 	%rd9, %rd2, %rd8;
	ld.global.f32 	%f30, [%rd9];
$L__BB1_6:
	st.shared.f32 	[%r8], %f30;
	bar.sync 	0;
	mov.b32 	%r42, 8;
	mov.u32 	%r41, %r9;
$L__BB1_7:
	add.s32 	%r37, %r5, %r42;
	ld.shared.f32 	%f16, [%r37+-8];
	ld.shared.f32 	%f17, [%r41+-480];
	fma.rn.f32 	%f18, %f16, %f17, %f31;
	ld.shared.f32 	%f19, [%r37+-4];
	ld.shared.f32 	%f20, [%r41+-240];
	fma.rn.f32 	%f21, %f19, %f20, %f18;
	ld.shared.f32 	%f22, [%r37];
	ld.shared.f32 	%f23, [%r41];
	fma.rn.f32 	%f24, %f22, %f23, %f21;
	ld.shared.f32 	%f25, [%r37+4];
	ld.shared.f32 	%f26, [%r41+240];
	fma.rn.f32 	%f31, %f25, %f26, %f24;
	add.s32 	%r42, %r42, 16;
	add.s32 	%r41, %r41, 960;
	setp.ne.s32 	%p4, %r42, 248;
	@%p4 bra 	$L__BB1_7;
	bar.sync 	0;
	add.s32 	%r40, %r40, 1;
	cvt.rn.f32.u32 	%f27, %r40;
	setp.gt.f32 	%p5, %f1, %f27;
	@%p5 bra 	$L__BB1_2;
$L__BB1_9:
	max.s32 	%r38, %r3, %r4;
	setp.ge.s32 	%p6, %r38, %r19;
	@%p6 bra 	$L__BB1_11;
	mad.lo.s32 	%r39, %r19, %r3, %r4;
	cvta.to.global.u64 	%rd10, %rd5;
	mul.wide.s32 	%rd11, %r39, 4;
	add.s64 	%rd12, %rd10, %rd11;
	st.global.f32 	[%rd12], %f31;
$L__BB1_11:
	ret;

}


// ===== COMPILED SASS (sm_100) =====

	.target	sm_100

	.elftype	@"ET_EXEC"


//--------------------- .note.nv.tkinfo           --------------------------
	.section	.note.nv.tkinfo,"",@"SHT_NOTE"
	.sectionflags	@"SHF_NOTE_NV_TKINFO"
	.tkinfo
        /*0018*/ 	.word	0x00000002
        /*0030*/ 	.string	""
        /*0030*/ 	.string	"ptxas"
        /*0030*/ 	.string	"Cuda compilation tools, release 13.0, V13.0.88"
        /*0030*/ 	.string	"Build cuda_13.0.r13.0/compiler.36424714_0"
        /*0030*/ 	.string	"-arch sm_100 -m 64 "



//--------------------- .note.nv.cuinfo           --------------------------
	.section	.note.nv.cuinfo,"",@"SHT_NOTE"
	.sectionflags	@"SHF_NOTE_NV_CUINFO"
        /*0018*/ 	.short	0x0002
        /*001a*/ 	.short	0x0064
        /*001c*/ 	.short	0x0082
	.zero		2


//--------------------- .nv.info                  --------------------------
	.section	.nv.info,"",@"SHT_CUDA_INFO"
	.align	4


	//----- nvinfo : EIATTR_REGCOUNT
	.align		4
        /*0000*/ 	.byte	0x04, 0x2f
        /*0002*/ 	.short	(.L_1 - .L_0)
	.align		4
.L_0:
        /*0004*/ 	.word	index@(_Z20BasicMatrixMulKernelPfS_S_iii)
        /*0008*/ 	.word	0x00000020


	//----- nvinfo : EIATTR_FRAME_SIZE
	.align		4
.L_1:
        /*000c*/ 	.byte	0x04, 0x11
        /*000e*/ 	.short	(.L_3 - .L_2)
	.align		4
.L_2:
        /*0010*/ 	.word	index@(_Z20BasicMatrixMulKernelPfS_S_iii)
        /*0014*/ 	.word	0x00000000


	//----- nvinfo : EIATTR_REGCOUNT
	.align		4
.L_3:
        /*0018*/ 	.byte	0x04, 0x2f
        /*001a*/ 	.short	(.L_5 - .L_4)
	.align		4
.L_4:
        /*001c*/ 	.word	index@(_Z15matrixMulKernelPfS_S_i)
        /*0020*/ 	.word	0x00000020


	//----- nvinfo : EIATTR_FRAME_SIZE
	.align		4
.L_5:
        /*0024*/ 	.byte	0x04, 0x11
        /*0026*/ 	.short	(.L_7 - .L_6)
	.align		4
.L_6:
        /*0028*/ 	.word	index@($__internal_0_$__cuda_sm3x_div_rn_noftz_f32_slowpath)
        /*002c*/ 	.word	0x00000000


	//----- nvinfo : EIATTR_FRAME_SIZE
	.align		4
.L_7:
        /*0030*/ 	.byte	0x04, 0x11
        /*0032*/ 	.short	(.L_9 - .L_8)
	.align		4
.L_8:
        /*0034*/ 	.word	index@(_Z15matrixMulKernelPfS_S_i)
        /*0038*/ 	.word	0x00000000


	//----- nvinfo : EIATTR_MIN_STACK_SIZE
	.align		4
.L_9:
        /*003c*/ 	.byte	0x04, 0x12
        /*003e*/ 	.short	(.L_11 - .L_10)
	.align		4
.L_10:
        /*0040*/ 	.word	index@(_Z15matrixMulKernelPfS_S_i)
        /*0044*/ 	.word	0x00000000


	//----- nvinfo : EIATTR_MIN_STACK_SIZE
	.align		4
.L_11:
        /*0048*/ 	.byte	0x04, 0x12
        /*004a*/ 	.short	(.L_13 - .L_12)
	.align		4
.L_12:
        /*004c*/ 	.word	index@(_Z20BasicMatrixMulKernelPfS_S_iii)
        /*0050*/ 	.word	0x00000000
.L_13:


//--------------------- .nv.compat                --------------------------
	.section	.nv.compat,"",@"SHT_CUDA_COMPAT_INFO"
	.align	4
        /*0000*/ 	.byte	0x02, 0x09, 0x00, 0x00, 0x02, 0x02, 0x01, 0x00, 0x02, 0x05, 0x05, 0x00, 0x03, 0x07, 0x01, 0x01
        /*0010*/ 	.byte	0x02, 0x03, 0x00, 0x00, 0x02, 0x06, 0x01, 0x00, 0x04, 0x0b, 0x08, 0x00, 0x01, 0x00, 0x00, 0x00
        /*0020*/ 	.byte	0x00, 0x00, 0x00, 0x00


//--------------------- .nv.info._Z15matrixMulKernelPfS_S_i --------------------------
	.section	.nv.info._Z15matrixMulKernelPfS_S_i,"",@"SHT_CUDA_INFO"
	.sectionflags	@""
	.align	4


	//----- nvinfo : EIATTR_CUDA_API_VERSION
	.align		4
        /*0000*/ 	.byte	0x04, 0x37
        /*0002*/ 	.short	(.L_15 - .L_14)
.L_14:
        /*0004*/ 	.word	0x00000082


	//----- nvinfo : EIATTR_KPARAM_INFO
	.align		4
.L_15:
        /*0008*/ 	.byte	0x04, 0x17
        /*000a*/ 	.short	(.L_17 - .L_16)
.L_16:
        /*000c*/ 	.word	0x00000000
        /*0010*/ 	.short	0x0003
        /*0012*/ 	.short	0x0018
        /*0014*/ 	.byte	0x00, 0xf0, 0x11, 0x00


	//----- nvinfo : EIATTR_KPARAM_INFO
	.align		4
.L_17:
        /*0018*/ 	.byte	0x04, 0x17
        /*001a*/ 	.short	(.L_19 - .L_18)
.L_18:
        /*001c*/ 	.word	0x00000000
        /*0020*/ 	.short	0x0002
        /*0022*/ 	.short	0x0010
        /*0024*/ 	.byte	0x00, 0xf5, 0x21, 0x00


	//----- nvinfo : EIATTR_KPARAM_INFO
	.align		4
.L_19:
        /*0028*/ 	.byte	0x04, 0x17
        /*002a*/ 	.short	(.L_21 - .L_20)
.L_20:
        /*002c*/ 	.word	0x00000000
        /*0030*/ 	.short	0x0001
        /*0032*/ 	.short	0x0008
        /*0034*/ 	.byte	0x00, 0xf5, 0x21, 0x00


	//----- nvinfo : EIATTR_KPARAM_INFO
	.align		4
.L_21:
        /*0038*/ 	.byte	0x04, 0x17
        /*003a*/ 	.short	(.L_23 - .L_22)
.L_22:
        /*003c*/ 	.word	0x00000000
        /*0040*/ 	.short	0x0000
        /*0042*/ 	.short	0x0000
        /*0044*/ 	.byte	0x00, 0xf5, 0x21, 0x00


	//----- nvinfo : EIATTR_SPARSE_MMA_MASK
	.align		4
.L_23:
        /*0048*/ 	.byte	0x03, 0x50
        /*004a*/ 	.short	0x0000


	//----- nvinfo : EIATTR_MAXREG_COUNT
	.align		4
        /*004c*/ 	.byte	0x03, 0x1b
        /*004e*/ 	.short	0x00ff


	//----- nvinfo : EIATTR_NUM_BARRIERS
	.align		4
        /*0050*/ 	.byte	0x02, 0x4c
        /*0052*/ 	.byte	0x01
	.zero		1


	//----- nvinfo : EIATTR_MERCURY_ISA_VERSION
	.align		4
        /*0054*/ 	.byte	0x03, 0x5f
        /*0056*/ 	.short	0x0101


	//----- nvinfo : EIATTR_VRC_CTA_INIT_COUNT
	.align		4
        /*0058*/ 	.byte	0x02, 0x4a
	.zero		1
	.zero		1


	//----- nvinfo : EIATTR_EXIT_INSTR_OFFSETS
	.align		4
        /*005c*/ 	.byte	0x04, 0x1c
        /*005e*/ 	.short	(.L_25 - .L_24)


	//   ....[0]....
.L_24:
        /*0060*/ 	.word	0x00000cb0


	//   ....[1]....
        /*0064*/ 	.word	0x00000d00


	//----- nvinfo : EIATTR_CRS_STACK_SIZE
	.align		4
.L_25:
        /*0068*/ 	.byte	0x04, 0x1e
        /*006a*/ 	.short	(.L_27 - .L_26)
.L_26:
        /*006c*/ 	.word	0x00000000


	//----- nvinfo : EIATTR_CBANK_PARAM_SIZE
	.align		4
.L_27:
        /*0070*/ 	.byte	0x03, 0x19
        /*0072*/ 	.short	0x001c


	//----- nvinfo : EIATTR_PARAM_CBANK
	.align		4
        /*0074*/ 	.byte	0x04, 0x0a
        /*0076*/ 	.short	(.L_29 - .L_28)
	.align		4
.L_28:
        /*0078*/ 	.word	index@(.nv.constant0._Z15matrixMulKernelPfS_S_i)
        /*007c*/ 	.short	0x0380
        /*007e*/ 	.short	0x001c


	//----- nvinfo : EIATTR_SW_WAR
	.align		4
.L_29:
        /*0080*/ 	.byte	0x04, 0x36
        /*0082*/ 	.short	(.L_31 - .L_30)
.L_30:
        /*0084*/ 	.word	0x00000008
.L_31:


//--------------------- .nv.info._Z20BasicMatrixMulKernelPfS_S_iii --------------------------
	.section	.nv.info._Z20BasicMatrixMulKernelPfS_S_iii,"",@"SHT_CUDA_INFO"
	.sectionflags	@""
	.align	4


	//----- nvinfo : EIATTR_CUDA_API_VERSION
	.align		4
        /*0000*/ 	.byte	0x04, 0x37
        /*0002*/ 	.short	(.L_33 - .L_32)
.L_32:
        /*0004*/ 	.word	0x00000082


	//----- nvinfo : EIATTR_KPARAM_INFO
	.align		4
.L_33:
        /*0008*/ 	.byte	0x04, 0x17
        /*000a*/ 	.short	(.L_35 - .L_34)
.L_34:
        /*000c*/ 	.word	0x00000000
        /*0010*/ 	.short	0x0005
        /*0012*/ 	.short	0x0020
        /*0014*/ 	.byte	0x00, 0xf0, 0x11, 0x00


	//----- nvinfo : EIATTR_KPARAM_INFO
	.align		4
.L_35:
        /*0018*/ 	.byte	0x04, 0x17
        /*001a*/ 	.short	(.L_37 - .L_36)
.L_36:
        /*001c*/ 	.word	0x00000000
        /*0020*/ 	.short	0x0004
        /*0022*/ 	.short	0x001c
        /*0024*/ 	.byte	0x00, 0xf0, 0x11, 0x00


	//----- nvinfo : EIATTR_KPARAM_INFO
	.align		4
.L_37:
        /*0028*/ 	.byte	0x04, 0x17
        /*002a*/ 	.short	(.L_39 - .L_38)
.L_38:
        /*002c*/ 	.word	0x00000000
        /*0030*/ 	.short	0x0003
        /*0032*/ 	.short	0x0018
        /*0034*/ 	.byte	0x00, 0xf0, 0x11, 0x00


	//----- nvinfo : EIATTR_KPARAM_INFO
	.align		4
.L_39:
        /*0038*/ 	.byte	0x04, 0x17
        /*003a*/ 	.short	(.L_41 - .L_40)
.L_40:
        /*003c*/ 	.word	0x00000000
        /*0040*/ 	.short	0x0002
        /*0042*/ 	.short	0x0010
        /*0044*/ 	.byte	0x00, 0xf5, 0x21, 0x00


	//----- nvinfo : EIATTR_KPARAM_INFO
	.align		4
.L_41:
        /*0048*/ 	.byte	0x04, 0x17
        /*004a*/ 	.short	(.L_43 - .L_42)
.L_42:
        /*004c*/ 	.word	0x00000000
        /*0050*/ 	.short	0x0001
        /*0052*/ 	.short	0x0008
        /*0054*/ 	.byte	0x00, 0xf5, 0x21, 0x00


	//----- nvinfo : EIATTR_KPARAM_INFO
	.align		4
.L_43:
        /*0058*/ 	.byte	0x04, 0x17
        /*005a*/ 	.short	(.L_45 - .L_44)
.L_44:
        /*005c*/ 	.word	0x00000000
        /*0060*/ 	.short	0x0000
        /*0062*/ 	.short	0x0000
        /*0064*/ 	.byte	0x00, 0xf5, 0x21, 0x00


	//----- nvinfo : EIATTR_SPARSE_MMA_MASK
	.align		4
.L_45:
        /*0068*/ 	.byte	0x03, 0x50
        /*006a*/ 	.short	0x0000


	//----- nvinfo : EIATTR_MAXREG_COUNT
	.align		4
        /*006c*/ 	.byte	0x03, 0x1b
        /*006e*/ 	.short	0x00ff


	//----- nvinfo : EIATTR_MERCURY_ISA_VERSION
	.align		4
        /*0070*/ 	.byte	0x03, 0x5f
        /*0072*/ 	.short	0x0101


	//----- nvinfo : EIATTR_VRC_CTA_INIT_COUNT
	.align		4
        /*0074*/ 	.byte	0x02, 0x4a
	.zero		1
	.zero		1


	//----- nvinfo : EIATTR_EXIT_INSTR_OFFSETS
	.align		4
        /*0078*/ 	.byte	0x04, 0x1c
        /*007a*/ 	.short	(.L_47 - .L_46)


	//   ....[0]....
.L_46:
        /*007c*/ 	.word	0x000000c0


	//   ....[1]....
        /*0080*/ 	.word	0x000008e0


	//----- nvinfo : EIATTR_CBANK_PARAM_SIZE
	.align		4
.L_47:
        /*0084*/ 	.byte	0x03, 0x19
        /*0086*/ 	.short	0x0024


	//----- nvinfo : EIATTR_PARAM_CBANK
	.align		4
        /*0088*/ 	.byte	0x04, 0x0a
        /*008a*/ 	.short	(.L_49 - .L_48)
	.align		4
.L_48:
        /*008c*/ 	.word	index@(.nv.constant0._Z20BasicMatrixMulKernelPfS_S_iii)
        /*0090*/ 	.short	0x0380
        /*0092*/ 	.short	0x0024


	//----- nvinfo : EIATTR_SW_WAR
	.align		4
.L_49:
        /*0094*/ 	.byte	0x04, 0x36
        /*0096*/ 	.short	(.L_51 - .L_50)
.L_50:
        /*0098*/ 	.word	0x00000008
.L_51:


//--------------------- .nv.callgraph             --------------------------
	.section	.nv.callgraph,"",@"SHT_CUDA_CALLGRAPH"
	.align	4
	.sectionentsize	8
	.align		4
        /*0000*/ 	.word	0x00000000
	.align		4
        /*0004*/ 	.word	0xffffffff
	.align		4
        /*0008*/ 	.word	0x00000000
	.align		4
        /*000c*/ 	.word	0xfffffffe
	.align		4
        /*0010*/ 	.word	0x00000000
	.align		4
        /*0014*/ 	.word	0xfffffffd
	.align		4
        /*0018*/ 	.word	0x00000000
	.align		4
        /*001c*/ 	.word	0xfffffffc


//--------------------- .text._Z15matrixMulKernelPfS_S_i --------------------------
	.section	.text._Z15matrixMulKernelPfS_S_i,"ax",@progbits
	.align	128
        .global         _Z15matrixMulKernelPfS_S_i
        .type           _Z15matrixMulKernelPfS_S_i,@function
        .size           _Z15matrixMulKernelPfS_S_i,(.L_x_17 - _Z15matrixMulKernelPfS_S_i)
        .other          _Z15matrixMulKernelPfS_S_i,@"STO_CUDA_ENTRY STV_DEFAULT"
_Z15matrixMulKernelPfS_S_i:
.text._Z15matrixMulKernelPfS_S_i:
[----:B------:R-:W-:Y:S01]  /*0000*/  LDC R1, c[0x0][0x37c] ;  /* 0x0000df00ff017b82 */ /* 0x000fe20000000800 */
[----:B------:R-:W0:Y:S01]  /*0010*/  LDCU UR6, c[0x0][0x398] ;  /* 0x00007300ff0677ac */ /* 0x000e220008000800 */
[----:B------:R-:W1:Y:S06]  /*0020*/  S2R R0, SR_TID.Y ;  /* 0x0000000000007919 */ /* 0x000e6c0000002200 */
[----:B------:R-:W1:Y:S01]  /*0030*/  LDC R23, c[0x0][0x364] ;  /* 0x0000d900ff177b82 */ /* 0x000e620000000800 */
[----:B------:R-:W-:Y:S01]  /*0040*/  HFMA2 R5, -RZ, RZ, 1.1328125, -0.00013840198516845703125 ;  /* 0x3c888889ff057431 */ /* 0x000fe200000001ff */
[----:B------:R-:W-:Y:S01]  /*0050*/  MOV R4, 0x42700000 ;  /* 0x4270000000047802 */ /* 0x000fe20000000f00 */
[----:B------:R-:W2:Y:S05]  /*0060*/  S2R R2, SR_TID.X ;  /* 0x0000000000027919 */ /* 0x000eaa0000002100 */
[----:B------:R-:W-:Y:S01]  /*0070*/  S2UR UR4, SR_CTAID.X ;  /* 0x00000000000479c3 */ /* 0x000fe20000002500 */
[----:B------:R-:W-:-:S04]  /*0080*/  FFMA R4, R5, -R4, 1 ;  /* 0x3f80000005047423 */ /* 0x000fc80000000804 */
[----:B------:R-:W-:-:S03]  /*0090*/  FFMA R4, R4, R5, 0.016666667535901069641 ;  /* 0x3c88888904047423 */ /* 0x000fc60000000005 */
[----:B------:R-:W1:Y:S01]  /*00a0*/  S2UR UR5, SR_CTAID.Y ;  /* 0x00000000000579c3 */ /* 0x000e620000002600 */
[----:B0-----:R-:W-:-:S04]  /*00b0*/  I2FP.F32.S32 R3, UR6 ;  /* 0x0000000600037c45 */ /* 0x001fc80008201400 */
[----:B------:R-:W0:Y:S01]  /*00c0*/  FCHK P0, R3, 60 ;  /* 0x4270000003007902 */ /* 0x000e220000000000 */
[----:B------:R-:W-:Y:S02]  /*00d0*/  FFMA R5, R3, R4, RZ ;  /* 0x0000000403057223 */ /* 0x000fe400000000ff */
[----:B------:R-:W2:Y:S02]  /*00e0*/  LDC R7, c[0x0][0x360] ;  /* 0x0000d800ff077b82 */ /* 0x000ea40000000800 */
[----:B------:R-:W-:-:S04]  /*00f0*/  FFMA R6, R5, -60, R3 ;  /* 0xc270000005067823 */ /* 0x000fc80000000003 */
[----:B------:R-:W-:Y:S01]  /*0100*/  FFMA R4, R4, R6, R5 ;  /* 0x0000000604047223 */ /* 0x000fe20000000005 */
[----:B-1----:R-:W-:Y:S02]  /*0110*/  IMAD R23, R23, UR5, R0 ;  /* 0x0000000517177c24 */ /* 0x002fe4000f8e0200 */
[----:B--2---:R-:W-:Y:S01]  /*0120*/  IMAD R20, R7, UR4, R2 ;  /* 0x0000000407147c24 */ /* 0x004fe2000f8e0202 */
[----:B0-----:R-:W-:Y:S06]  /*0130*/  @!P0 BRA `(.L_x_0) ;  /* 0x00000000000c8947 */ /* 0x001fec0003800000 */
[----:B------:R-:W-:-:S07]  /*0140*/  MOV R4, 0x160 ;  /* 0x0000016000047802 */ /* 0x000fce0000000f00 */
[----:B------:R-:W-:Y:S05]  /*0150*/  CALL.REL.NOINC `($__internal_0_$__cuda_sm3x_div_rn_noftz_f32_slowpath) ;  /* 0x0000000800ec7944 */ /* 0x000fea0003c00000 */
[----:B------:R-:W-:-:S07]  /*0160*/  MOV R4, R3 ;  /* 0x0000000300047202 */ /* 0x000fce0000000f00 */
.L_x_0:
[----:B------:R-:W0:Y:S01]  /*0170*/  FRND.CEIL R3, R4 ;  /* 0x0000000400037307 */ /* 0x000e220000209000 */
[----:B------:R-:W1:Y:S01]  /*0180*/  LDCU UR7, c[0x0][0x398] ;  /* 0x00007300ff0777ac */ /* 0x000e620008000800 */
[----:B------:R-:W-:Y:S02]  /*0190*/  VIMNMX R5, PT, PT, R23, R20, !PT ;  /* 0x0000001417057248 */ /* 0x000fe40007fe0100 */
[----:B------:R-:W-:Y:S01]  /*01a0*/  MOV R13, RZ ;  /* 0x000000ff000d7202 */ /* 0x000fe20000000f00 */
[----:B------:R-:W2:Y:S01]  /*01b0*/  LDCU.64 UR4, c[0x0][0x358] ;  /* 0x00006b00ff0477ac */ /* 0x000ea20008000a00 */
[----:B0-----:R-:W-:Y:S02]  /*01c0*/  FSETP.GT.AND P1, PT, R3, RZ, PT ;  /* 0x000000ff0300720b */ /* 0x001fe40003f24000 */
[----:B-1----:R-:W-:-:S11]  /*01d0*/  ISETP.GE.AND P0, PT, R5, UR7, PT ;  /* 0x0000000705007c0c */ /* 0x002fd6000bf06270 */
[----:B--2---:R-:W-:Y:S05]  /*01e0*/  @!P1 BRA `(.L_x_1) ;  /* 0x0000000800b09947 */ /* 0x004fea0003800000 */
[----:B------:R-:W0:Y:S01]  /*01f0*/  S2R R6, SR_CgaCtaId ;  /* 0x0000000000067919 */ /* 0x000e220000008800 */
[----:B------:R-:W-:Y:S01]  /*0200*/  MOV R4, 0x400 ;  /* 0x0000040000047802 */ /* 0x000fe20000000f00 */
[----:B------:R-:W-:Y:S01]  /*0210*/  HFMA2 R13, -RZ, RZ, 0, 0 ;  /* 0x00000000ff0d7431 */ /* 0x000fe200000001ff */
[----:B------:R-:W-:Y:S01]  /*0220*/  MOV R17, RZ ;  /* 0x000000ff00117202 */ /* 0x000fe20000000f00 */
[----:B------:R-:W1:Y:S01]  /*0230*/  LDCU UR6, c[0x0][0x398] ;  /* 0x00007300ff0677ac */ /* 0x000e620008000800 */
[----:B------:R-:W-:Y:S02]  /*0240*/  IADD3 R5, PT, PT, R4, 0x3840, RZ ;  /* 0x0000384004057810 */ /* 0x000fe40007ffe0ff */
[C---:B0-----:R-:W-:Y:S02]  /*0250*/  LEA R21, R6.reuse, R4, 0x18 ;  /* 0x0000000406157211 */ /* 0x041fe400078ec0ff */
[----:B------:R-:W-:-:S03]  /*0260*/  LEA R5, R6, R5, 0x18 ;  /* 0x0000000506057211 */ /* 0x000fc600078ec0ff */
[----:B------:R-:W-:Y:S01]  /*0270*/  IMAD R21, R0, 0xf0, R21 ;  /* 0x000000f000157824 */ /* 0x000fe200078e0215 */
[----:B------:R-:W-:Y:S01]  /*0280*/  LEA R16, R2, R5, 0x2 ;  /* 0x0000000502107211 */ /* 0x000fe200078e10ff */
[----:B------:R-:W-:-:S03]  /*0290*/  IMAD R7, R0, 0xf0, R5 ;  /* 0x000000f000077824 */ /* 0x000fc600078e0205 */
[C---:B------:R-:W-:Y:S02]  /*02a0*/  LEA R19, R2.reuse, R21, 0x2 ;  /* 0x0000001502137211 */ /* 0x040fe400078e10ff */
[----:B-1----:R-:W-:-:S07]  /*02b0*/  LEA R18, R2, R7, 0x2 ;  /* 0x0000000702127211 */ /* 0x002fce00078e10ff */
.L_x_2:
[C---:B------:R-:W-:Y:S01]  /*02c0*/  IMAD R6, R17.reuse, 0x3c, R2 ;  /* 0x0000003c11067824 */ /* 0x040fe200078e0202 */
[----:B------:R-:W-:Y:S01]  /*02d0*/  MOV R22, RZ ;  /* 0x000000ff00167202 */ /* 0x000fe20000000f00 */
[----:B------:R-:W-:Y:S01]  /*02e0*/  IMAD R15, R17, 0x3c, R0 ;  /* 0x0000003c110f7824 */ /* 0x000fe200078e0200 */
[----:B------:R-:W-:Y:S02]  /*02f0*/  MOV R25, RZ ;  /* 0x000000ff00197202 */ /* 0x000fe40000000f00 */
[----:B------:R-:W-:Y:S02]  /*0300*/  VIMNMX R4, PT, PT, R23, R6, !PT ;  /* 0x0000000617047248 */ /* 0x000fe40007fe0100 */
[----:B------:R-:W-:Y:S02]  /*0310*/  VIMNMX R5, PT, PT, R20, R15, !PT ;  /* 0x0000000f14057248 */ /* 0x000fe40007fe0100 */
[----:B------:R-:W-:Y:S02]  /*0320*/  ISETP.GE.AND P1, PT, R4, UR6, PT ;  /* 0x0000000604007c0c */ /* 0x000fe4000bf26270 */
[----:B------:R-:W-:-:S11]  /*0330*/  ISETP.GE.AND P2, PT, R5, UR6, PT ;  /* 0x0000000605007c0c */ /* 0x000fd6000bf46270 */
[----:B------:R-:W0:Y:S01]  /*0340*/  @!P1 LDC.64 R8, c[0x0][0x380] ;  /* 0x0000e000ff089b82 */ /* 0x000e220000000a00 */
[----:B------:R-:W-:Y:S02]  /*0350*/  @!P1 IMAD R7, R23, UR6, R6 ;  /* 0x0000000617079c24 */ /* 0x000fe4000f8e0206 */
[----:B------:R-:W-:-:S05]  /*0360*/  @!P2 IMAD R15, R15, UR6, R20 ;  /* 0x000000060f0fac24 */ /* 0x000fca000f8e0214 */
[----:B------:R-:W1:Y:S01]  /*0370*/  @!P2 LDC.64 R4, c[0x0][0x388] ;  /* 0x0000e200ff04ab82 */ /* 0x000e620000000a00 */
[----:B0-----:R-:W-:-:S05]  /*0380*/  @!P1 IMAD.WIDE.U32 R8, R7, 0x4, R8 ;  /* 0x0000000407089825 */ /* 0x001fca00078e0008 */
[----:B------:R-:W2:Y:S01]  /*0390*/  @!P1 LDG.E R22, desc[UR4][R8.64] ;  /* 0x0000000408169981 */ /* 0x000ea2000c1e1900 */
[----:B-1----:R-:W-:-:S05]  /*03a0*/  @!P2 IMAD.WIDE R14, R15, 0x4, R4 ;  /* 0x000000040f0ea825 */ /* 0x002fca00078e0204 */
[----:B------:R-:W3:Y:S04]  /*03b0*/  @!P2 LDG.E R25, desc[UR4][R14.64] ;  /* 0x000000040e19a981 */ /* 0x000ee8000c1e1900 */
[----:B--2---:R-:W-:Y:S04]  /*03c0*/  STS [R19], R22 ;  /* 0x0000001613007388 */ /* 0x004fe80000000800 */
[----:B---3--:R-:W-:Y:S01]  /*03d0*/  STS [R18], R25 ;  /* 0x0000001912007388 */ /* 0x008fe20000000800 */
[----:B------:R-:W-:Y:S06]  /*03e0*/  BAR.SYNC.DEFER_BLOCKING 0x0 ;  /* 0x0000000000007b1d */ /* 0x000fec0000010000 */
[----:B------:R-:W-:Y:S04]  /*03f0*/  LDS R26, [R16] ;  /* 0x00000000101a7984 */ /* 0x000fe80000000800 */
[----:B------:R-:W0:Y:S04]  /*0400*/  LDS.128 R4, [R21] ;  /* 0x0000000015047984 */ /* 0x000e280000000c00 */
[----:B------:R-:W1:Y:S04]  /*0410*/  LDS R27, [R16+0xf0] ;  /* 0x0000f000101b7984 */ /* 0x000e680000000800 */
[----:B------:R-:W2:Y:S04]  /*0420*/  LDS R14, [R16+0x1e0] ;  /* 0x0001e000100e7984 */ /* 0x000ea80000000800 */
[----:B------:R-:W3:Y:S04]  /*0430*/  LDS R12, [R16+0x2d0] ;  /* 0x0002d000100c7984 */ /* 0x000ee80000000800 */
[----:B------:R-:W-:Y:S04]  /*0440*/  LDS R24, [R16+0x3c0] ;  /* 0x0003c00010187984 */ /* 0x000fe80000000800 */
[----:B------:R-:W4:Y:S04]  /*0450*/  LDS.128 R8, [R21+0x10] ;  /* 0x0000100015087984 */ /* 0x000f280000000c00 */
[----:B------:R-:W5:Y:S04]  /*0460*/  LDS R28, [R16+0x4b0] ;  /* 0x0004b000101c7984 */ /* 0x000f680000000800 */
[----:B------:R-:W5:Y:S04]  /*0470*/  LDS R29, [R16+0x5a0] ;  /* 0x0005a000101d7984 */ /* 0x000f680000000800 */
[----:B------:R-:W-:Y:S04]  /*0480*/  LDS R25, [R16+0x780] ;  /* 0x0007800010197984 */ /* 0x000fe80000000800 */
[----:B------:R-:W-:Y:S01]  /*0490*/  LDS R22, [R16+0x870] ;  /* 0x0008700010167984 */ /* 0x000fe20000000800 */
[----:B0-----:R-:W-:-:S03]  /*04a0*/  FFMA R4, R4, R26, R13 ;  /* 0x0000001a04047223 */ /* 0x001fc6000000000d */
[----:B------:R-:W0:Y:S01]  /*04b0*/  LDS R26, [R16+0x690] ;  /* 0x00069000101a7984 */ /* 0x000e220000000800 */
[----:B-1----:R-:W-:-:S03]  /*04c0*/  FFMA R5, R27, R5, R4 ;  /* 0x000000051b057223 */ /* 0x002fc60000000004 */
[----:B------:R-:W-:Y:S01]  /*04d0*/  LDS R27, [R16+0x960] ;  /* 0x00096000101b7984 */ /* 0x000fe20000000800 */
[----:B--2---:R-:W-:-:S04]  /*04e0*/  FFMA R5, R14, R6, R5 ;  /* 0x000000060e057223 */ /* 0x004fc80000000005 */
[----:B---3--:R-:W-:Y:S02]  /*04f0*/  FFMA R5, R12, R7, R5 ;  /* 0x000000070c057223 */ /* 0x008fe40000000005 */
[----:B------:R-:W1:Y:S02]  /*0500*/  LDS.128 R12, [R21+0x20] ;  /* 0x00002000150c7984 */ /* 0x000e640000000c00 */
[----:B----4-:R-:W-:Y:S02]  /*0510*/  FFMA R5, R8, R24, R5 ;  /* 0x0000001808057223 */ /* 0x010fe40000000005 */
[----:B------:R-:W2:Y:S02]  /*0520*/  LDS R24, [R16+0xa50] ;  /* 0x000a500010187984 */ /* 0x000ea40000000800 */
[----:B-----5:R-:W-:Y:S02]  /*0530*/  FFMA R28, R28, R9, R5 ;  /* 0x000000091c1c7223 */ /* 0x020fe40000000005 */
[----:B------:R-:W-:Y:S02]  /*0540*/  LDS.128 R4, [R21+0x30] ;  /* 0x0000300015047984 */ /* 0x000fe40000000c00 */
[----:B------:R-:W-:-:S02]  /*0550*/  FFMA R9, R29, R10, R28 ;  /* 0x0000000a1d097223 */ /* 0x000fc4000000001c */
[----:B------:R-:W3:Y:S04]  /*0560*/  LDS R29, [R16+0xb40] ;  /* 0x000b4000101d7984 */ /* 0x000ee80000000800 */
[----:B------:R-:W4:Y:S04]  /*0570*/  LDS R8, [R16+0xc30] ;  /* 0x000c300010087984 */ /* 0x000f280000000800 */
[----:B------:R-:W-:Y:S01]  /*0580*/  LDS R28, [R16+0x2df0] ;  /* 0x002df000101c7984 */ /* 0x000fe20000000800 */
[----:B0-----:R-:W-:-:S03]  /*0590*/  FFMA R11, R26, R11, R9 ;  /* 0x0000000b1a0b7223 */ /* 0x001fc60000000009 */
[----:B------:R-:W0:Y:S04]  /*05a0*/  LDS R9, [R16+0xd20] ;  /* 0x000d200010097984 */ /* 0x000e280000000800 */
[----:B------:R-:W5:Y:S01]  /*05b0*/  LDS R26, [R16+0xe10] ;  /* 0x000e1000101a7984 */ /* 0x000f620000000800 */
[----:B-1----:R-:W-:-:S03]  /*05c0*/  FFMA R11, R12, R25, R11 ;  /* 0x000000190c0b7223 */ /* 0x002fc6000000000b */
[----:B------:R-:W-:Y:S01]  /*05d0*/  LDS R25, [R16+0x10e0] ;  /* 0x0010e00010197984 */ /* 0x000fe20000000800 */
[----:B------:R-:W-:-:S04]  /*05e0*/  FFMA R22, R22, R13, R11 ;  /* 0x0000000d16167223 */ /* 0x000fc8000000000b */
[----:B------:R-:W-:Y:S02]  /*05f0*/  FFMA R27, R27, R14, R22 ;  /* 0x0000000e1b1b7223 */ /* 0x000fe40000000016 */
[----:B------:R-:W-:Y:S02]  /*0600*/  LDS R22, [R16+0xff0] ;  /* 0x000ff00010167984 */ /* 0x000fe40000000800 */
[----:B--2---:R-:W-:Y:S02]  /*0610*/  FFMA R11, R24, R15, R27 ;  /* 0x0000000f180b7223 */ /* 0x004fe4000000001b */
[----:B------:R-:W-:Y:S04]  /*0620*/  LDS R27, [R16+0xf00] ;  /* 0x000f0000101b7984 */ /* 0x000fe80000000800 */
[----:B------:R-:W1:Y:S04]  /*0630*/  LDS.128 R12, [R21+0x40] ;  /* 0x00004000150c7984 */ /* 0x000e680000000c00 */
[----:B------:R-:W2:Y:S01]  /*0640*/  LDS R24, [R16+0x11d0] ;  /* 0x0011d00010187984 */ /* 0x000ea20000000800 */
[----:B---3--:R-:W-:-:S03]  /*0650*/  FFMA R11, R4, R29, R11 ;  /* 0x0000001d040b7223 */ /* 0x008fc6000000000b */
[----:B------:R-:W-:Y:S01]  /*0660*/  LDS R29, [R16+0x12c0] ;  /* 0x0012c000101d7984 */ /* 0x000fe20000000800 */
[----:B----4-:R-:W-:-:S03]  /*0670*/  FFMA R8, R8, R5, R11 ;  /* 0x0000000508087223 */ /* 0x010fc6000000000b */
[----:B------:R-:W-:Y:S01]  /*0680*/  LDS R4, [R16+0x13b0] ;  /* 0x0013b00010047984 */ /* 0x000fe20000000800 */
[----:B0-----:R-:W-:-:S03]  /*0690*/  FFMA R5, R9, R6, R8 ;  /* 0x0000000609057223 */ /* 0x001fc60000000008 */
[----:B------:R-:W0:Y:S01]  /*06a0*/  LDS.128 R8, [R21+0x50] ;  /* 0x0000500015087984 */ /* 0x000e220000000c00 */
[----:B-----5:R-:W-:-:S03]  /*06b0*/  FFMA R7, R26, R7, R5 ;  /* 0x000000071a077223 */ /* 0x020fc60000000005 */
[----:B------:R-:W3:Y:S04]  /*06c0*/  LDS R5, [R16+0x14a0] ;  /* 0x0014a00010057984 */ /* 0x000ee80000000800 */
[----:B------:R-:W4:Y:S01]  /*06d0*/  LDS R26, [R16+0x1590] ;  /* 0x00159000101a7984 */ /* 0x000f220000000800 */
[----:B-1----:R-:W-:-:S03]  /*06e0*/  FFMA R7, R12, R27, R7 ;  /* 0x0000001b0c077223 */ /* 0x002fc60000000007 */
[----:B------:R-:W-:Y:S01]  /*06f0*/  LDS R27, [R16+0x1680] ;  /* 0x00168000101b7984 */ /* 0x000fe20000000800 */
[----:B------:R-:W-:-:S04]  /*0700*/  FFMA R22, R22, R13, R7 ;  /* 0x0000000d16167223 */ /* 0x000fc80000000007 */
[----:B------:R-:W-:Y:S02]  /*0710*/  FFMA R25, R25, R14, R22 ;  /* 0x0000000e19197223 */ /* 0x000fe40000000016 */
[----:B------:R-:W-:Y:S02]  /*0720*/  LDS R22, [R16+0x1770] ;  /* 0x0017700010167984 */ /* 0x000fe40000000800 */
[----:B--2---:R-:W-:Y:S02]  /*0730*/  FFMA R7, R24, R15, R25 ;  /* 0x0000000f18077223 */ /* 0x004fe40000000019 */
[----:B------:R-:W1:Y:S04]  /*0740*/  LDS.128 R12, [R21+0x60] ;  /* 0x00006000150c7984 */ /* 0x000e680000000c00 */
[----:B------:R-:W2:Y:S04]  /*0750*/  LDS R25, [R16+0x1860] ;  /* 0x0018600010197984 */ /* 0x000ea80000000800 */
[----:B------:R-:W5:Y:S01]  /*0760*/  LDS R24, [R16+0x1950] ;  /* 0x0019500010187984 */ /* 0x000f620000000800 */
[----:B0-----:R-:W-:-:S03]  /*0770*/  FFMA R7, R8, R29, R7 ;  /* 0x0000001d08077223 */ /* 0x001fc60000000007 */
[----:B------:R-:W-:Y:S01]  /*0780*/  LDS R29, [R16+0x1a40] ;  /* 0x001a4000101d7984 */ /* 0x000fe20000000800 */
[----:B------:R-:W-:-:S03]  /*0790*/  FFMA R4, R4, R9, R7 ;  /* 0x0000000904047223 */ /* 0x000fc60000000007 */
[----:B------:R-:W-:Y:S01]  /*07a0*/  LDS R8, [R16+0x1b30] ;  /* 0x001b300010087984 */ /* 0x000fe20000000800 */
[----:B---3--:R-:W-:-:S03]  /*07b0*/  FFMA R9, R5, R10, R4 ;  /* 0x0000000a05097223 */ /* 0x008fc60000000004 */
[----:B------:R-:W0:Y:S01]  /*07c0*/  LDS.128 R4, [R21+0x70] ;  /* 0x0000700015047984 */ /* 0x000e220000000c00 */
[----:B----4-:R-:W-:-:S03]  /*07d0*/  FFMA R11, R26, R11, R9 ;  /* 0x0000000b1a0b7223 */ /* 0x010fc60000000009 */
[----:B------:R-:W3:Y:S04]  /*07e0*/  LDS R9, [R16+0x1c20] ;  /* 0x001c200010097984 */ /* 0x000ee80000000800 */
[----:B------:R-:W4:Y:S01]  /*07f0*/  LDS R26, [R16+0x1d10] ;  /* 0x001d1000101a7984 */ /* 0x000f220000000800 */
[----:B-1----:R-:W-:-:S03]  /*0800*/  FFMA R11, R12, R27, R11 ;  /* 0x0000001b0c0b7223 */ /* 0x002fc6000000000b */
[----:B------:R-:W-:Y:S01]  /*0810*/  LDS R27, [R16+0x1e00] ;  /* 0x001e0000101b7984 */ /* 0x000fe20000000800 */
[----:B------:R-:W-:-:S04]  /*0820*/  FFMA R22, R22, R13, R11 ;  /* 0x0000000d16167223 */ /* 0x000fc8000000000b */
[----:B--2---:R-:W-:Y:S02]  /*0830*/  FFMA R25, R25, R14, R22 ;  /* 0x0000000e19197223 */ /* 0x004fe40000000016 */
[----:B------:R-:W-:Y:S02]  /*0840*/  LDS R22, [R16+0x1ef0] ;  /* 0x001ef00010167984 */ /* 0x000fe40000000800 */
[----:B-----5:R-:W-:Y:S02]  /*0850*/  FFMA R11, R24, R15, R25 ;  /* 0x0000000f180b7223 */ /* 0x020fe40000000019 */
        /* <DEDUP_REMOVED lines=11> */
[----:B------:R-:W-:Y:S01]  /*0910*/  LDS R26, [R16+0x2a30] ;  /* 0x002a3000101a7984 */ /* 0x000fe20000000800 */
[----:B-1----:R-:W-:-:S04]  /*0920*/  FFMA R27, R12, R27, R29 ;  /* 0x0000001b0c1b7223 */ /* 0x002fc8000000001d */
[----:B------:R-:W-:Y:S02]  /*0930*/  FFMA R6, R22, R13, R27 ;  /* 0x0000000d16067223 */ /* 0x000fe4000000001b */
[----:B------:R-:W1:Y:S02]  /*0940*/  LDS R22, [R16+0x2490] ;  /* 0x0024900010167984 */ /* 0x000e640000000800 */
[----:B--2---:R-:W-:Y:S02]  /*0950*/  FFMA R25, R25, R14, R6 ;  /* 0x0000000e19197223 */ /* 0x004fe40000000006 */
[----:B------:R-:W-:Y:S02]  /*0960*/  LDS R27, [R16+0x2760] ;  /* 0x00276000101b7984 */ /* 0x000fe40000000800 */
[----:B-----5:R-:W-:Y:S02]  /*0970*/  FFMA R29, R24, R15, R25 ;  /* 0x0000000f181d7223 */ /* 0x020fe40000000019 */
[----:B------:R-:W-:Y:S04]  /*0980*/  LDS R25, [R16+0x2580] ;  /* 0x0025800010197984 */ /* 0x000fe80000000800 */
[----:B------:R-:W2:Y:S04]  /*0990*/  LDS.128 R12, [R21+0xa0] ;  /* 0x0000a000150c7984 */ /* 0x000ea80000000c00 */
[----:B------:R-:W4:Y:S01]  /*09a0*/  LDS R24, [R16+0x2670] ;  /* 0x0026700010187984 */ /* 0x000f220000000800 */
[----:B0-----:R-:W-:-:S03]  /*09b0*/  FFMA R5, R8, R5, R29 ;  /* 0x0000000508057223 */ /* 0x001fc6000000001d */
[----:B------:R-:W0:Y:S01]  /*09c0*/  LDS R8, [R16+0x2850] ;  /* 0x0028500010087984 */ /* 0x000e220000000800 */
[----:B------:R-:W-:-:S03]  /*09d0*/  FFMA R4, R4, R9, R5 ;  /* 0x0000000904047223 */ /* 0x000fc60000000005 */
[----:B------:R-:W-:Y:S01]  /*09e0*/  LDS R29, [R16+0x2940] ;  /* 0x00294000101d7984 */ /* 0x000fe20000000800 */
[----:B---3--:R-:W-:-:S03]  /*09f0*/  FFMA R9, R7, R10, R4 ;  /* 0x0000000a07097223 */ /* 0x008fc60000000004 */
[----:B------:R-:W3:Y:S01]  /*0a00*/  LDS.128 R4, [R21+0xb0] ;  /* 0x0000b00015047984 */ /* 0x000ee20000000c00 */
[----:B-1----:R-:W-:-:S03]  /*0a10*/  FFMA R9, R22, R11, R9 ;  /* 0x0000000b16097223 */ /* 0x002fc60000000009 */
[----:B------:R-:W1:Y:S01]  /*0a20*/  LDS R22, [R16+0x2b20] ;  /* 0x002b200010167984 */ /* 0x000e620000000800 */
[----:B--2---:R-:W-:-:S03]  /*0a30*/  FFMA R9, R12, R25, R9 ;  /* 0x000000190c097223 */ /* 0x004fc60000000009 */
[----:B------:R-:W-:Y:S01]  /*0a40*/  LDS R25, [R16+0x2d00] ;  /* 0x002d000010197984 */ /* 0x000fe20000000800 */
[----:B----4-:R-:W-:-:S04]  /*0a50*/  FFMA R24, R24, R13, R9 ;  /* 0x0000000d18187223 */ /* 0x010fc80000000009 */
[----:B------:R-:W-:Y:S02]  /*0a60*/  FFMA R27, R27, R14, R24 ;  /* 0x0000000e1b1b7223 */ /* 0x000fe40000000018 */
[----:B------:R-:W2:Y:S02]  /*0a70*/  LDS R24, [R16+0x2c10] ;  /* 0x002c100010187984 */ /* 0x000ea40000000800 */
[----:B0-----:R-:W-:Y:S02]  /*0a80*/  FFMA R15, R8, R15, R27 ;  /* 0x0000000f080f7223 */ /* 0x001fe4000000001b */
[----:B------:R-:W0:Y:S04]  /*0a90*/  LDS.128 R8, [R21+0xc0] ;  /* 0x0000c00015087984 */ /* 0x000e280000000c00 */
[----:B------:R-:W4:Y:S01]  /*0aa0*/  LDS R27, [R16+0x2ee0] ;  /* 0x002ee000101b7984 */ /* 0x000f220000000800 */
[----:B---3--:R-:W-:-:S03]  /*0ab0*/  FFMA R15, R4, R29, R15 ;  /* 0x0000001d040f7223 */ /* 0x008fc6000000000f */
[----:B------:R-:W3:Y:S01]  /*0ac0*/  LDS R4, [R16+0x2fd0] ;  /* 0x002fd00010047984 */ /* 0x000ee20000000800 */
[----:B------:R-:W-:-:S03]  /*0ad0*/  FFMA R5, R26, R5, R15 ;  /* 0x000000051a057223 */ /* 0x000fc6000000000f */
[----:B------:R-:W-:Y:S01]  /*0ae0*/  LDS R29, [R16+0x30c0] ;  /* 0x0030c000101d7984 */ /* 0x000fe20000000800 */
[----:B-1----:R-:W-:-:S03]  /*0af0*/  FFMA R5, R22, R6, R5 ;  /* 0x0000000616057223 */ /* 0x002fc60000000005 */
[----:B------:R-:W1:Y:S04]  /*0b00*/  LDS.128 R12, [R21+0xd0] ;  /* 0x0000d000150c7984 */ /* 0x000e680000000c00 */
[----:B------:R-:W-:Y:S01]  /*0b10*/  LDS R22, [R16+0x3570] ;  /* 0x0035700010167984 */ /* 0x000fe20000000800 */
[----:B--2---:R-:W-:-:S04]  /*0b20*/  FFMA R5, R24, R7, R5 ;  /* 0x0000000718057223 */ /* 0x004fc80000000005 */
[----:B0-----:R-:W-:Y:S02]  /*0b30*/  FFMA R5, R8, R25, R5 ;  /* 0x0000001908057223 */ /* 0x001fe40000000005 */
[----:B------:R-:W0:Y:S02]  /*0b40*/  LDS R8, [R16+0x31b0] ;  /* 0x0031b00010087984 */ /* 0x000e240000000800 */
[----:B------:R-:W-:Y:S02]  /*0b50*/  FFMA R28, R28, R9, R5 ;  /* 0x000000091c1c7223 */ /* 0x000fe40000000005 */
[----:B------:R-:W2:Y:S02]  /*0b60*/  LDS R9, [R16+0x32a0] ;  /* 0x0032a00010097984 */ /* 0x000ea40000000800 */
[----:B----4-:R-:W-:Y:S02]  /*0b70*/  FFMA R27, R27, R10, R28 ;  /* 0x0000000a1b1b7223 */ /* 0x010fe4000000001c */
[----:B------:R-:W4:Y:S02]  /*0b80*/  LDS R10, [R16+0x3390] ;  /* 0x00339000100a7984 */ /* 0x000f240000000800 */
[----:B---3--:R-:W-:-:S02]  /*0b90*/  FFMA R27, R4, R11, R27 ;  /* 0x0000000b041b7223 */ /* 0x008fc4000000001b */
[----:B------:R-:W-:Y:S04]  /*0ba0*/  LDS R25, [R16+0x3480] ;  /* 0x0034800010197984 */ /* 0x000fe80000000800 */
[----:B------:R-:W3:Y:S01]  /*0bb0*/  LDS.128 R4, [R21+0xe0] ;  /* 0x0000e00015047984 */ /* 0x000ee20000000c00 */
[----:B-1----:R-:W-:-:S03]  /*0bc0*/  FFMA R27, R12, R29, R27 ;  /* 0x0000001d0c1b7223 */ /* 0x002fc6000000001b */
[----:B------:R-:W1:Y:S04]  /*0bd0*/  LDS R11, [R16+0x3660] ;  /* 0x00366000100b7984 */ /* 0x000e680000000800 */
[----:B------:R-:W5:Y:S01]  /*0be0*/  LDS R12, [R16+0x3750] ;  /* 0x00375000100c7984 */ /* 0x000f620000000800 */
[----:B------:R-:W-:Y:S01]  /*0bf0*/  IADD3 R17, PT, PT, R17, 0x1, RZ ;  /* 0x0000000111117810 */ /* 0x000fe20007ffe0ff */
[----:B0-----:R-:W-:-:S04]  /*0c00*/  FFMA R8, R8, R13, R27 ;  /* 0x0000000d08087223 */ /* 0x001fc8000000001b */
[----:B--2---:R-:W-:-:S04]  /*0c10*/  FFMA R9, R9, R14, R8 ;  /* 0x0000000e09097223 */ /* 0x004fc80000000008 */
[----:B----4-:R-:W-:-:S04]  /*0c20*/  FFMA R9, R10, R15, R9 ;  /* 0x0000000f0a097223 */ /* 0x010fc80000000009 */
[----:B---3--:R-:W-:Y:S01]  /*0c30*/  FFMA R25, R4, R25, R9 ;  /* 0x0000001904197223 */ /* 0x008fe20000000009 */
[----:B------:R-:W-:Y:S01]  /*0c40*/  I2FP.F32.U32 R4, R17 ;  /* 0x0000001100047245 */ /* 0x000fe20000201000 */
[----:B------:R-:W-:Y:S03]  /*0c50*/  BAR.SYNC.DEFER_BLOCKING 0x0 ;  /* 0x0000000000007b1d */ /* 0x000fe60000010000 */
[----:B------:R-:W-:Y:S01]  /*0c60*/  FSETP.GT.AND P1, PT, R3, R4, PT ;  /* 0x000000040300720b */ /* 0x000fe20003f24000 */
[----:B------:R-:W-:-:S04]  /*0c70*/  FFMA R22, R22, R5, R25 ;  /* 0x0000000516167223 */ /* 0x000fc80000000019 */
[----:B-1----:R-:W-:-:S04]  /*0c80*/  FFMA R11, R11, R6, R22 ;  /* 0x000000060b0b7223 */ /* 0x002fc80000000016 */
[----:B-----5:R-:W-:-:S04]  /*0c90*/  FFMA R13, R12, R7, R11 ;  /* 0x000000070c0d7223 */ /* 0x020fc8000000000b */
[----:B------:R-:W-:Y:S05]  /*0ca0*/  @P1 BRA `(.L_x_2) ;  /* 0xfffffff400841947 */ /* 0x000fea000383ffff */
.L_x_1:
[----:B------:R-:W-:Y:S05]  /*0cb0*/  @P0 EXIT ;  /* 0x000000000000094d */ /* 0x000fea0003800000 */
[----:B------:R-:W0:Y:S01]  /*0cc0*/  LDC.64 R2, c[0x0][0x390] ;  /* 0x0000e400ff027b82 */ /* 0x000e220000000a00 */
[----:B------:R-:W-:-:S04]  /*0cd0*/  IMAD R23, R23, UR7, R20 ;  /* 0x0000000717177c24 */ /* 0x000fc8000f8e0214 */
[----:B0-----:R-:W-:-:S05]  /*0ce0*/  IMAD.WIDE R2, R23, 0x4, R2 ;  /* 0x0000000417027825 */ /* 0x001fca00078e0202 */
[----:B------:R-:W-:Y:S01]  /*0cf0*/  STG.E desc[UR4][R2.64], R13 ;  /* 0x0000000d02007986 */ /* 0x000fe2000c101904 */
[----:B------:R-:W-:Y:S05]  /*0d00*/  EXIT ;  /* 0x000000000000794d */ /* 0x000fea0003800000 */
        .weak           $__internal_0_$__cuda_sm3x_div_rn_noftz_f32_slowpath
        .type           $__internal_0_$__cuda_sm3x_div_rn_noftz_f32_slowpath,@function
        .size           $__internal_0_$__cuda_sm3x_div_rn_noftz_f32_slowpath,(.L_x_17 - $__internal_0_$__cuda_sm3x_div_rn_noftz_f32_slowpath)
$__internal_0_$__cuda_sm3x_div_rn_noftz_f32_slowpath:
[----:B------:R-:W-:Y:S02]  /*0d10*/  SHF.R.U32.HI R5, RZ, 0x17, R3 ;  /* 0x00000017ff057819 */ /* 0x000fe40000011603 */
[----:B------:R-:W-:Y:S02]  /*0d20*/  MOV R6, R3 ;  /* 0x0000000300067202 */ /* 0x000fe40000000f00 */
[----:B------:R-:W-:-:S04]  /*0d30*/  LOP3.LUT R5, R5, 0xff, RZ, 0xc0, !PT ;  /* 0x000000ff05057812 */ /* 0x000fc800078ec0ff */
[----:B------:R-:W-:-:S04]  /*0d40*/  IADD3 R8, PT, PT, R5, -0x1, RZ ;  /* 0xffffffff05087810 */ /* 0x000fc80007ffe0ff */
[----:B------:R-:W-:-:S13]  /*0d50*/  ISETP.GT.U32.OR P0, PT, R8, 0xfd, !PT ;  /* 0x000000fd0800780c */ /* 0x000fda0007f04470 */
[----:B------:R-:W-:Y:S01]  /*0d60*/  @!P0 MOV R7, RZ ;  /* 0x000000ff00078202 */ /* 0x000fe20000000f00 */
[----:B------:R-:W-:Y:S06]  /*0d70*/  @!P0 BRA `(.L_x_3) ;  /* 0x00000000003c8947 */ /* 0x000fec0003800000 */
[----:B------:R-:W-:-:S13]  /*0d80*/  FSETP.GTU.FTZ.AND P0, PT, |R3|, +INF , PT ;  /* 0x7f8000000300780b */ /* 0x000fda0003f1c200 */
[----:B------:R-:W-:Y:S05]  /*0d90*/  @P0 BRA `(.L_x_4) ;  /* 0x0000000400280947 */ /* 0x000fea0003800000 */
[----:B------:R-:W-:-:S05]  /*0da0*/  HFMA2 R7, -RZ, RZ, 3.21875, 0 ;  /* 0x42700000ff077431 */ /* 0x000fca00000001ff */
[----:B------:R-:W-:-:S13]  /*0db0*/  LOP3.LUT P0, RZ, R7, 0x7fffffff, R6, 0xc8, !PT ;  /* 0x7fffffff07ff7812 */ /* 0x000fda000780c806 */
[----:B------:R-:W-:Y:S05]  /*0dc0*/  @!P0 BRA `(.L_x_5) ;  /* 0x0000000400148947 */ /* 0x000fea0003800000 */
[----:B------:R-:W-:-:S13]  /*0dd0*/  LOP3.LUT P0, RZ, R6, 0x7fffffff, RZ, 0xc0, !PT ;  /* 0x7fffffff06ff7812 */ /* 0x000fda000780c0ff */
[----:B------:R-:W-:Y:S05]  /*0de0*/  @!P0 BRA `(.L_x_6) ;  /* 0x0000000400048947 */ /* 0x000fea0003800000 */
[----:B------:R-:W-:Y:S02]  /*0df0*/  FSETP.NEU.FTZ.AND P0, PT, |R3|, +INF , PT ;  /* 0x7f8000000300780b */ /* 0x000fe40003f1d200 */
[----:B------:R-:W-:-:S04]  /*0e00*/  LOP3.LUT P1, RZ, R7, 0x7fffffff, RZ, 0xc0, !PT ;  /* 0x7fffffff07ff7812 */ /* 0x000fc8000782c0ff */
[----:B------:R-:W-:-:S13]  /*0e10*/  PLOP3.LUT P0, PT, P0, P1, PT, 0x2f, 0xf2 ;  /* 0x0000000000f2781c */ /* 0x000fda0000702577 */
[----:B------:R-:W-:Y:S05]  /*0e20*/  @P0 BRA `(.L_x_7) ;  /* 0x0000000000e80947 */ /* 0x000fea0003800000 */
[----:B------:R-:W-:-:S13]  /*0e30*/  ISETP.GE.AND P0, PT, R8, RZ, PT ;  /* 0x000000ff0800720c */ /* 0x000fda0003f06270 */
[----:B------:R-:W-:Y:S01]  /*0e40*/  @P0 MOV R7, RZ ;  /* 0x000000ff00070202 */ /* 0x000fe20000000f00 */
[----:B------:R-:W-:Y:S01]  /*0e50*/  @!P0 FFMA R6, R3, 1.84467440737095516160e+19, RZ ;  /* 0x5f80000003068823 */ /* 0x000fe200000000ff */
[----:B------:R-:W-:-:S07]  /*0e60*/  @!P0 MOV R7, 0xffffffc0 ;  /* 0xffffffc000078802 */ /* 0x000fce0000000f00 */
.L_x_3:
[----:B------:R-:W-:Y:S01]  /*0e70*/  UMOV UR4, 0x42700000 ;  /* 0x4270000000047882 */ /* 0x000fe20000000000 */
[----:B------:R-:W-:Y:S01]  /*0e80*/  IADD3 R5, PT, PT, R5, -0x7f, RZ ;  /* 0xffffff8105057810 */ /* 0x000fe20007ffe0ff */
[----:B------:R-:W-:-:S03]  /*0e90*/  UIADD3 UR4, UPT, UPT, UR4, -0x2800000, URZ ;  /* 0xfd80000004047890 */ /* 0x000fc6000fffe0ff */
[----:B------:R-:W-:Y:S01]  /*0ea0*/  IADD3 R7, PT, PT, R7, -0x5, R5 ;  /* 0xfffffffb07077810 */ /* 0x000fe20007ffe005 */
[----:B------:R-:W-:Y:S02]  /*0eb0*/  IMAD R3, R5, -0x800000, R6 ;  /* 0xff80000005037824 */ /* 0x000fe400078e0206 */
[----:B------:R-:W-:-:S03]  /*0ec0*/  FADD.FTZ R10, -RZ, -UR4 ;  /* 0x80000004ff0a7e21 */ /* 0x000fc60008010100 */
[----:B------:R-:W0:Y:S02]  /*0ed0*/  MUFU.RCP R8, UR4 ;  /* 0x0000000400087d08 */ /* 0x000e240008001000 */
[----:B0-----:R-:W-:-:S04]  /*0ee0*/  FFMA R9, R8, R10, 1 ;  /* 0x3f80000008097423 */ /* 0x001fc8000000000a */
[----:B------:R-:W-:-:S04]  /*0ef0*/  FFMA R8, R8, R9, R8 ;  /* 0x0000000908087223 */ /* 0x000fc80000000008 */
[----:B------:R-:W-:-:S04]  /*0f00*/  FFMA R9, R3, R8, RZ ;  /* 0x0000000803097223 */ /* 0x000fc800000000ff */
[----:B------:R-:W-:-:S04]  /*0f10*/  FFMA R6, R10, R9, R3 ;  /* 0x000000090a067223 */ /* 0x000fc80000000003 */
[----:B------:R-:W-:-:S04]  /*0f20*/  FFMA R9, R8, R6, R9 ;  /* 0x0000000608097223 */ /* 0x000fc80000000009 */
[----:B------:R-:W-:-:S04]  /*0f30*/  FFMA R10, R10, R9, R3 ;  /* 0x000000090a0a7223 */ /* 0x000fc80000000003 */
[----:B------:R-:W-:-:S05]  /*0f40*/  FFMA R3, R8, R10, R9 ;  /* 0x0000000a08037223 */ /* 0x000fca0000000009 */
[----:B------:R-:W-:-:S04]  /*0f50*/  SHF.R.U32.HI R6, RZ, 0x17, R3 ;  /* 0x00000017ff067819 */ /* 0x000fc80000011603 */
[----:B------:R-:W-:-:S04]  /*0f60*/  LOP3.LUT R6, R6, 0xff, RZ, 0xc0, !PT ;  /* 0x000000ff06067812 */ /* 0x000fc800078ec0ff */
[----:B------:R-:W-:-:S04]  /*0f70*/  IADD3 R11, PT, PT, R6, R7, RZ ;  /* 0x00000007060b7210 */ /* 0x000fc80007ffe0ff */
[----:B------:R-:W-:-:S04]  /*0f80*/  IADD3 R5, PT, PT, R11, -0x1, RZ ;  /* 0xffffffff0b057810 */ /* 0x000fc80007ffe0ff */
[----:B------:R-:W-:-:S13]  /*0f90*/  ISETP.GE.U32.AND P0, PT, R5, 0xfe, PT ;  /* 0x000000fe0500780c */ /* 0x000fda0003f06070 */
[----:B------:R-:W-:Y:S05]  /*0fa0*/  @!P0 BRA `(.L_x_8) ;  /* 0x0000000000808947 */ /* 0x000fea0003800000 */
[----:B------:R-:W-:-:S13]  /*0fb0*/  ISETP.GT.AND P0, PT, R11, 0xfe, PT ;  /* 0x000000fe0b00780c */ /* 0x000fda0003f04270 */
[----:B------:R-:W-:Y:S05]  /*0fc0*/  @P0 BRA `(.L_x_9) ;  /* 0x00000000006c0947 */ /* 0x000fea0003800000 */
[----:B------:R-:W-:-:S13]  /*0fd0*/  ISETP.GE.AND P0, PT, R11, 0x1, PT ;  /* 0x000000010b00780c */ /* 0x000fda0003f06270 */
[----:B------:R-:W-:Y:S05]  /*0fe0*/  @P0 BRA `(.L_x_10) ;  /* 0x0000000000980947 */ /* 0x000fea0003800000 */
[----:B------:R-:W-:Y:S02]  /*0ff0*/  ISETP.GE.AND P0, PT, R11, -0x18, PT ;  /* 0xffffffe80b00780c */ /* 0x000fe40003f06270 */
[----:B------:R-:W-:-:S11]  /*1000*/  LOP3.LUT R3, R3, 0x80000000, RZ, 0xc0, !PT ;  /* 0x8000000003037812 */ /* 0x000fd600078ec0ff */
[----:B------:R-:W-:Y:S05]  /*1010*/  @!P0 BRA `(.L_x_10) ;  /* 0x00000000008c8947 */ /* 0x000fea0003800000 */
[CCC-:B------:R-:W-:Y:S01]  /*1020*/  FFMA.RZ R5, R8.reuse, R10.reuse, R9.reuse ;  /* 0x0000000a08057223 */ /* 0x1c0fe2000000c009 */
[C---:B------:R-:W-:Y:S02]  /*1030*/  IADD3 R7, PT, PT, R11.reuse, 0x20, RZ ;  /* 0x000000200b077810 */ /* 0x040fe40007ffe0ff */
[----:B------:R-:W-:Y:S02]  /*1040*/  ISETP.NE.AND P2, PT, R11, RZ, PT ;  /* 0x000000ff0b00720c */ /* 0x000fe40003f45270 */
[----:B------:R-:W-:Y:S01]  /*1050*/  LOP3.LUT R6, R5, 0x7fffff, RZ, 0xc0, !PT ;  /* 0x007fffff05067812 */ /* 0x000fe200078ec0ff */
[CCC-:B------:R-:W-:Y:S01]  /*1060*/  FFMA.RP R5, R8.reuse, R10.reuse, R9.reuse ;  /* 0x0000000a08057223 */ /* 0x1c0fe20000008009 */
[----:B------:R-:W-:Y:S01]  /*1070*/  FFMA.RM R8, R8, R10, R9 ;  /* 0x0000000a08087223 */ /* 0x000fe20000004009 */
[----:B------:R-:W-:Y:S02]  /*1080*/  ISETP.NE.AND P1, PT, R11, RZ, PT ;  /* 0x000000ff0b00720c */ /* 0x000fe40003f25270 */
[----:B------:R-:W-:-:S02]  /*1090*/  LOP3.LUT R6, R6, 0x800000, RZ, 0xfc, !PT ;  /* 0x0080000006067812 */ /* 0x000fc400078efcff */
[----:B------:R-:W-:Y:S02]  /*10a0*/  IADD3 R9, PT, PT, -R11, RZ, RZ ;  /* 0x000000ff0b097210 */ /* 0x000fe40007ffe1ff */
[----:B------:R-:W-:Y:S02]  /*10b0*/  SHF.L.U32 R7, R6, R7, RZ ;  /* 0x0000000706077219 */ /* 0x000fe400000006ff */
[----:B------:R-:W-:Y:S02]  /*10c0*/  FSETP.NEU.FTZ.AND P0, PT, R5, R8, PT ;  /* 0x000000080500720b */ /* 0x000fe40003f1d000 */
[----:B------:R-:W-:Y:S02]  /*10d0*/  SEL R5, R9, RZ, P2 ;  /* 0x000000ff09057207 */ /* 0x000fe40001000000 */
[----:B------:R-:W-:Y:S02]  /*10e0*/  ISETP.NE.AND P1, PT, R7, RZ, P1 ;  /* 0x000000ff0700720c */ /* 0x000fe40000f25270 */
[----:B------:R-:W-:-:S02]  /*10f0*/  SHF.R.U32.HI R5, RZ, R5, R6 ;  /* 0x00000005ff057219 */ /* 0x000fc40000011606 */
[----:B------:R-:W-:Y:S02]  /*1100*/  PLOP3.LUT P0, PT, P0, P1, PT, 0xf8, 0x8f ;  /* 0x00000000008f781c */ /* 0x000fe40000703f70 */
[----:B------:R-:W-:Y:S02]  /*1110*/  SHF.R.U32.HI R7, RZ, 0x1, R5 ;  /* 0x00000001ff077819 */ /* 0x000fe40000011605 */
[----:B------:R-:W-:-:S04]  /*1120*/  SEL R6, RZ, 0x1, !P0 ;  /* 0x00000001ff067807 */ /* 0x000fc80004000000 */
[----:B------:R-:W-:-:S04]  /*1130*/  LOP3.LUT R6, R6, 0x1, R7, 0xf8, !PT ;  /* 0x0000000106067812 */ /* 0x000fc800078ef807 */
[----:B------:R-:W-:-:S04]  /*1140*/  LOP3.LUT R6, R6, R5, RZ, 0xc0, !PT ;  /* 0x0000000506067212 */ /* 0x000fc800078ec0ff */
[----:B------:R-:W-:-:S04]  /*1150*/  IADD3 R6, PT, PT, R7, R6, RZ ;  /* 0x0000000607067210 */ /* 0x000fc80007ffe0ff */
[----:B------:R-:W-:Y:S01]  /*1160*/  LOP3.LUT R3, R6, R3, RZ, 0xfc, !PT ;  /* 0x0000000306037212 */ /* 0x000fe200078efcff */
[----:B------:R-:W-:Y:S06]  /*1170*/  BRA `(.L_x_10) ;  /* 0x0000000000347947 */ /* 0x000fec0003800000 */
.L_x_9:
[----:B------:R-:W-:-:S04]  /*1180*/  LOP3.LUT R3, R3, 0x80000000, RZ, 0xc0, !PT ;  /* 0x8000000003037812 */ /* 0x000fc800078ec0ff */
[----:B------:R-:W-:Y:S01]  /*1190*/  LOP3.LUT R3, R3, 0x7f800000, RZ, 0xfc, !PT ;  /* 0x7f80000003037812 */ /* 0x000fe200078efcff */
[----:B------:R-:W-:Y:S06]  /*11a0*/  BRA `(.L_x_10) ;  /* 0x0000000000287947 */ /* 0x000fec0003800000 */
.L_x_8:
[----:B------:R-:W-:Y:S01]  /*11b0*/  LEA R3, R7, R3, 0x17 ;  /* 0x0000000307037211 */ /* 0x000fe200078eb8ff */
[----:B------:R-:W-:Y:S06]  /*11c0*/  BRA `(.L_x_10) ;  /* 0x0000000000207947 */ /* 0x000fec0003800000 */
.L_x_7:
[----:B------:R-:W-:-:S04]  /*11d0*/  LOP3.LUT R3, R7, 0x80000000, R6, 0x48, !PT ;  /* 0x8000000007037812 */ /* 0x000fc800078e4806 */
[----:B------:R-:W-:Y:S01]  /*11e0*/  LOP3.LUT R3, R3, 0x7f800000, RZ, 0xfc, !PT ;  /* 0x7f80000003037812 */ /* 0x000fe200078efcff */
[----:B------:R-:W-:Y:S06]  /*11f0*/  BRA `(.L_x_10) ;  /* 0x0000000000147947 */ /* 0x000fec0003800000 */
.L_x_6:
[----:B------:R-:W-:Y:S01]  /*1200*/  LOP3.LUT R3, R7, 0x80000000, R6, 0x48, !PT ;  /* 0x8000000007037812 */ /* 0x000fe200078e4806 */
[----:B------:R-:W-:Y:S06]  /*1210*/  BRA `(.L_x_10) ;  /* 0x00000000000c7947 */ /* 0x000fec0003800000 */
.L_x_5:
[----:B------:R-:W0:Y:S01]  /*1220*/  MUFU.RSQ R3, -QNAN ;  /* 0xffc0000000037908 */ /* 0x000e220000001400 */
[----:B------:R-:W-:Y:S05]  /*1230*/  BRA `(.L_x_10) ;  /* 0x0000000000047947 */ /* 0x000fea0003800000 */
.L_x_4:
[----:B------:R-:W-:-:S07]  /*1240*/  FADD.FTZ R3, R3, 60 ;  /* 0x4270000003037421 */ /* 0x000fce0000010000 */
.L_x_10:
[----:B------:R-:W-:-:S04]  /*1250*/  HFMA2 R5, -RZ, RZ, 0, 0 ;  /* 0x00000000ff057431 */ /* 0x000fc800000001ff */
[----:B0-----:R-:W-:Y:S05]  /*1260*/  RET.REL.NODEC R4 `(_Z15matrixMulKernelPfS_S_i) ;  /* 0xffffffec04647950 */ /* 0x001fea0003c3ffff */
.L_x_11:
[----:B------:R-:W-:-:S00]  /*1270*/  BRA `(.L_x_11) ;  /* 0xfffffffc00fc7947 */ /* 0x000fc0000383ffff */
[----:B------:R-:W-:-:S00]  /*1280*/  NOP ;  /* 0x0000000000007918 */ /* 0x000fc00000000000 */
[----:B------:R-:W-:-:S00]  /*1290*/  NOP ;  /* 0x0000000000007918 */ /* 0x000fc00000000000 */
[----:B------:R-:W-:-:S00]  /*12a0*/  NOP ;  /* 0x0000000000007918 */ /* 0x000fc00000000000 */
[----:B------:R-:W-:-:S00]  /*12b0*/  NOP ;  /* 0x0000000000007918 */ /* 0x000fc00000000000 */
[----:B------:R-:W-:-:S00]  /*12c0*/  NOP ;  /* 0x0000000000007918 */ /* 0x000fc00000000000 */
[----:B------:R-:W-:-:S00]  /*12d0*/  NOP ;  /* 0x0000000000007918 */ /* 0x000fc00000000000 */
[----:B------:R-:W-:-:S00]  /*12e0*/  NOP ;  /* 0x0000000000007918 */ /* 0x000fc00000000000 */
[----:B------:R-:W-:-:S00]  /*12f0*/  NOP ;  /* 0x0000000000007918 */ /* 0x000fc00000000000 */
.L_x_17:


//--------------------- .text._Z20BasicMatrixMulKernelPfS_S_iii --------------------------
	.section	.text._Z20BasicMatrixMulKernelPfS_S_iii,"ax",@progbits
	.align	128
        .global         _Z20BasicMatrixMulKernelPfS_S_iii
        .type           _Z20BasicMatrixMulKernelPfS_S_iii,@function
        .size           _Z20BasicMatrixMulKernelPfS_S_iii,(.L_x_19 - _Z20BasicMatrixMulKernelPfS_S_iii)
        .other          _Z20BasicMatrixMulKernelPfS_S_iii,@"STO_CUDA_ENTRY STV_DEFAULT"
_Z20BasicMatrixMulKernelPfS_S_iii:
.text._Z20BasicMatrixMulKernelPfS_S_iii:
[----:B------:R-:W-:Y:S01]  /*0000*/  LDC R1, c[0x0][0x37c] ;  /* 0x0000df00ff017b82 */ /* 0x000fe20000000800 */
[----:B------:R-:W0:Y:S07]  /*0010*/  S2R R5, SR_TID.X ;  /* 0x0000000000057919 */ /* 0x000e2e0000002100 */
[----:B------:R-:W1:Y:S01]  /*0020*/  LDC R19, c[0x0][0x364] ;  /* 0x0000d900ff137b82 */ /* 0x000e620000000800 */
[----:B------:R-:W1:Y:S07]  /*0030*/  S2R R4, SR_TID.Y ;  /* 0x0000000000047919 */ /* 0x000e6e0000002200 */
[----:B------:R-:W0:Y:S08]  /*0040*/  S2UR UR5, SR_CTAID.X ;  /* 0x00000000000579c3 */ /* 0x000e300000002500 */
[----:B------:R-:W0:Y:S08]  /*0050*/  LDC R0, c[0x0][0x360] ;  /* 0x0000d800ff007b82 */ /* 0x000e300000000800 */
[----:B------:R-:W1:Y:S08]  /*0060*/  S2UR UR4, SR_CTAID.Y ;  /* 0x00000000000479c3 */ /* 0x000e700000002600 */
[----:B------:R-:W2:Y:S01]  /*0070*/  LDC.64 R2, c[0x0][0x398] ;  /* 0x0000e600ff027b82 */ /* 0x000ea20000000a00 */
[----:B0-----:R-:W-:-:S02]  /*0080*/  IMAD R0, R0, UR5, R5 ;  /* 0x0000000500007c24 */ /* 0x001fc4000f8e0205 */
[----:B-1----:R-:W-:-:S03]  /*0090*/  IMAD R19, R19, UR4, R4 ;  /* 0x0000000413137c24 */ /* 0x002fc6000f8e0204 */
[----:B--2---:R-:W-:-:S04]  /*00a0*/  ISETP.GE.AND P0, PT, R0, R3, PT ;  /* 0x000000030000720c */ /* 0x004fc80003f06270 */
[----:B------:R-:W-:-:S13]  /*00b0*/  ISETP.GE.OR P0, PT, R19, R2, P0 ;  /* 0x000000021300720c */ /* 0x000fda0000706670 */
[----:B------:R-:W-:Y:S05]  /*00c0*/  @P0 EXIT ;  /* 0x000000000000094d */ /* 0x000fea0003800000 */
[----:B------:R-:W0:Y:S01]  /*00d0*/  LDC R2, c[0x0][0x3a0] ;  /* 0x0000e800ff027b82 */ /* 0x000e220000000800 */
[----:B------:R-:W1:Y:S01]  /*00e0*/  LDCU.64 UR4, c[0x0][0x358] ;  /* 0x00006b00ff0477ac */ /* 0x000e620008000a00 */
[----:B------:R-:W-:Y:S01]  /*00f0*/  HFMA2 R24, -RZ, RZ, 0, 0 ;  /* 0x00000000ff187431 */ /* 0x000fe200000001ff */
[----:B0-----:R-:W-:-:S13]  /*0100*/  ISETP.GE.AND P0, PT, R2, 0x1, PT ;  /* 0x000000010200780c */ /* 0x001fda0003f06270 */
[----:B-1----:R-:W-:Y:S05]  /*0110*/  @!P0 BRA `(.L_x_12) ;  /* 0x0000000400e08947 */ /* 0x002fea0003800000 */
[C---:B------:R-:W-:Y:S01]  /*0120*/  ISETP.GE.U32.AND P1, PT, R2.reuse, 0x8, PT ;  /* 0x000000080200780c */ /* 0x040fe20003f26070 */
[----:B------:R-:W-:Y:S01]  /*0130*/  IMAD R20, R19, R2, RZ ;  /* 0x0000000213147224 */ /* 0x000fe200078e02ff */
[----:B------:R-:W-:Y:S02]  /*0140*/  LOP3.LUT R27, R2, 0x7, RZ, 0xc0, !PT ;  /* 0x00000007021b7812 */ /* 0x000fe400078ec0ff */
[----:B------:R-:W-:Y:S02]  /*0150*/  MOV R24, RZ ;  /* 0x000000ff00187202 */ /* 0x000fe40000000f00 */
[----:B------:R-:W-:Y:S02]  /*0160*/  ISETP.NE.AND P0, PT, R27, RZ, PT ;  /* 0x000000ff1b00720c */ /* 0x000fe40003f05270 */
[----:B------:R-:W-:-:S05]  /*0170*/  MOV R21, RZ ;  /* 0x000000ff00157202 */ /* 0x000fca0000000f00 */
[----:B------:R-:W-:Y:S06]  /*0180*/  @!P1 BRA `(.L_x_13) ;  /* 0x0000000000c49947 */ /* 0x000fec0003800000 */
[----:B------:R-:W0:Y:S01]  /*0190*/  LDC.64 R4, c[0x0][0x380] ;  /* 0x0000e000ff047b82 */ /* 0x000e220000000a00 */
[----:B------:R-:W-:Y:S02]  /*01a0*/  LOP3.LUT R21, R2, 0x7ffffff8, RZ, 0xc0, !PT ;  /* 0x7ffffff802157812 */ /* 0x000fe400078ec0ff */
[----:B------:R-:W-:Y:S02]  /*01b0*/  MOV R24, RZ ;  /* 0x000000ff00187202 */ /* 0x000fe40000000f00 */
[----:B------:R-:W-:Y:S02]  /*01c0*/  MOV R18, R0 ;  /* 0x0000000000127202 */ /* 0x000fe40000000f00 */
[----:B------:R-:W-:Y:S01]  /*01d0*/  IADD3 R22, PT, PT, -R21, RZ, RZ ;  /* 0x000000ff15167210 */ /* 0x000fe20007ffe1ff */
[----:B0-----:R-:W-:-:S03]  /*01e0*/  IMAD.WIDE.U32 R4, R20, 0x4, R4 ;  /* 0x0000000414047825 */ /* 0x001fc600078e0004 */
[----:B------:R-:W-:-:S04]  /*01f0*/  IADD3 R6, P1, PT, R4, 0x10, RZ ;  /* 0x0000001004067810 */ /* 0x000fc80007f3e0ff */
[----:B------:R-:W-:-:S09]  /*0200*/  IADD3.X R7, PT, PT, RZ, R5, RZ, P1, !PT ;  /* 0x00000005ff077210 */ /* 0x000fd20000ffe4ff */
.L_x_14:
[----:B------:R-:W0:Y:S01]  /*0210*/  LDC.64 R16, c[0x0][0x388] ;  /* 0x0000e200ff107b82 */ /* 0x000e220000000a00 */
[----:B------:R-:W-:Y:S02]  /*0220*/  MOV R4, R6 ;  /* 0x0000000600047202 */ /* 0x000fe40000000f00 */
[----:B------:R-:W-:-:S05]  /*0230*/  MOV R5, R7 ;  /* 0x0000000700057202 */ /* 0x000fca0000000f00 */
[----:B------:R-:W2:Y:S04]  /*0240*/  LDG.E R25, desc[UR4][R4.64+-0x10] ;  /* 0xfffff00404197981 */ /* 0x000ea8000c1e1900 */
[----:B------:R-:W3:Y:S04]  /*0250*/  LDG.E R23, desc[UR4][R4.64+-0xc] ;  /* 0xfffff40404177981 */ /* 0x000ee8000c1e1900 */
[----:B------:R-:W4:Y:S04]  /*0260*/  LDG.E R29, desc[UR4][R4.64+-0x8] ;  /* 0xfffff804041d7981 */ /* 0x000f28000c1e1900 */
[----:B------:R-:W5:Y:S01]  /*0270*/  LDG.E R28, desc[UR4][R4.64+-0x4] ;  /* 0xfffffc04041c7981 */ /* 0x000f62000c1e1900 */
[----:B0-----:R-:W-:-:S05]  /*0280*/  IMAD.WIDE R16, R18, 0x4, R16 ;  /* 0x0000000412107825 */ /* 0x001fca00078e0210 */
[----:B------:R0:W2:Y:S01]  /*0290*/  LDG.E R26, desc[UR4][R16.64] ;  /* 0x00000004101a7981 */ /* 0x0000a2000c1e1900 */
[----:B------:R-:W-:-:S04]  /*02a0*/  IMAD.WIDE R14, R3, 0x4, R16 ;  /* 0x00000004030e7825 */ /* 0x000fc800078e0210 */
[C---:B------:R-:W-:Y:S02]  /*02b0*/  IMAD.WIDE R6, R3.reuse, 0x4, R14 ;  /* 0x0000000403067825 */ /* 0x040fe400078e020e */
[----:B------:R-:W3:Y:S02]  /*02c0*/  LDG.E R14, desc[UR4][R14.64] ;  /* 0x000000040e0e7981 */ /* 0x000ee4000c1e1900 */
[C---:B------:R-:W-:Y:S02]  /*02d0*/  IMAD.WIDE R10, R3.reuse, 0x4, R6 ;  /* 0x00000004030a7825 */ /* 0x040fe400078e0206 */
[----:B------:R-:W4:Y:S02]  /*02e0*/  LDG.E R6, desc[UR4][R6.64] ;  /* 0x0000000406067981 */ /* 0x000f24000c1e1900 */
[C---:B------:R-:W-:Y:S02]  /*02f0*/  IMAD.WIDE R8, R3.reuse, 0x4, R10 ;  /* 0x0000000403087825 */ /* 0x040fe400078e020a */
[----:B------:R-:W5:Y:S02]  /*0300*/  LDG.E R10, desc[UR4][R10.64] ;  /* 0x000000040a0a7981 */ /* 0x000f64000c1e1900 */
[----:B------:R-:W-:-:S02]  /*0310*/  IMAD.WIDE R12, R3, 0x4, R8 ;  /* 0x00000004030c7825 */ /* 0x000fc400078e0208 */
[----:B------:R-:W5:Y:S04]  /*0320*/  LDG.E R7, desc[UR4][R4.64] ;  /* 0x0000000404077981 */ /* 0x000f68000c1e1900 */
[----:B------:R-:W5:Y:S01]  /*0330*/  LDG.E R8, desc[UR4][R8.64] ;  /* 0x0000000408087981 */ /* 0x000f62000c1e1900 */
[----:B0-----:R-:W-:-:S03]  /*0340*/  IMAD.WIDE R16, R3, 0x4, R12 ;  /* 0x0000000403107825 */ /* 0x001fc600078e020c */
[----:B------:R-:W5:Y:S04]  /*0350*/  LDG.E R12, desc[UR4][R12.64] ;  /* 0x000000040c0c7981 */ /* 0x000f68000c1e1900 */
[----:B------:R-:W5:Y:S04]  /*0360*/  LDG.E R15, desc[UR4][R16.64] ;  /* 0x00000004100f7981 */ /* 0x000f68000c1e1900 */
[----:B------:R-:W5:Y:S04]  /*0370*/  LDG.E R9, desc[UR4][R4.64+0x4] ;  /* 0x0000040404097981 */ /* 0x000f68000c1e1900 */
[----:B------:R-:W5:Y:S01]  /*0380*/  LDG.E R11, desc[UR4][R4.64+0xc] ;  /* 0x00000c04040b7981 */ /* 0x000f62000c1e1900 */
[----:B--2---:R-:W-:Y:S01]  /*0390*/  FFMA R26, R25, R26, R24 ;  /* 0x0000001a191a7223 */ /* 0x004fe20000000018 */
[----:B------:R-:W-:-:S02]  /*03a0*/  IMAD.WIDE R24, R3, 0x4, R16 ;  /* 0x0000000403187825 */ /* 0x000fc400078e0210 */
[----:B------:R-:W2:Y:S04]  /*03b0*/  LDG.E R16, desc[UR4][R4.64+0x8] ;  /* 0x0000080404107981 */ /* 0x000ea8000c1e1900 */
[----:B------:R-:W2:Y:S01]  /*03c0*/  LDG.E R24, desc[UR4][R24.64] ;  /* 0x0000000418187981 */ /* 0x000ea2000c1e1900 */
[----:B---3--:R-:W-:Y:S01]  /*03d0*/  FFMA R14, R23, R14, R26 ;  /* 0x0000000e170e7223 */ /* 0x008fe2000000001a */
[----:B------:R-:W-:-:S03]  /*03e0*/  IADD3 R22, PT, PT, R22, 0x8, RZ ;  /* 0x0000000816167810 */ /* 0x000fc60007ffe0ff */
[----:B----4-:R-:W-:Y:S01]  /*03f0*/  FFMA R29, R29, R6, R14 ;  /* 0x000000061d1d7223 */ /* 0x010fe2000000000e */
[----:B------:R-:W-:-:S03]  /*0400*/  ISETP.NE.AND P1, PT, R22, RZ, PT ;  /* 0x000000ff1600720c */ /* 0x000fc60003f25270 */
[----:B-----5:R-:W-:Y:S01]  /*0410*/  FFMA R10, R28, R10, R29 ;  /* 0x0000000a1c0a7223 */ /* 0x020fe2000000001d */
[----:B------:R-:W-:-:S03]  /*0420*/  IADD3 R6, P2, PT, R4, 0x20, RZ ;  /* 0x0000002004067810 */ /* 0x000fc60007f5e0ff */
[----:B------:R-:W-:Y:S01]  /*0430*/  FFMA R8, R7, R8, R10 ;  /* 0x0000000807087223 */ /* 0x000fe2000000000a */
[----:B------:R-:W-:Y:S02]  /*0440*/  IADD3.X R7, PT, PT, RZ, R5, RZ, P2, !PT ;  /* 0x00000005ff077210 */ /* 0x000fe400017fe4ff */
[----:B------:R-:W-:Y:S01]  /*0450*/  LEA R18, R3, R18, 0x3 ;  /* 0x0000001203127211 */ /* 0x000fe200078e18ff */
[----:B------:R-:W-:-:S04]  /*0460*/  FFMA R9, R9, R12, R8 ;  /* 0x0000000c09097223 */ /* 0x000fc80000000008 */
[----:B--2---:R-:W-:-:S04]  /*0470*/  FFMA R16, R16, R15, R9 ;  /* 0x0000000f10107223 */ /* 0x004fc80000000009 */
[----:B------:R-:W-:Y:S01]  /*0480*/  FFMA R24, R11, R24, R16 ;  /* 0x000000180b187223 */ /* 0x000fe20000000010 */
[----:B------:R-:W-:Y:S06]  /*0490*/  @P1 BRA `(.L_x_14) ;  /* 0xfffffffc005c1947 */ /* 0x000fec000383ffff */
.L_x_13:
[----:B------:R-:W-:Y:S05]  /*04a0*/  @!P0 BRA `(.L_x_12) ;  /* 0x0000000000fc8947 */ /* 0x000fea0003800000 */
[----:B------:R-:W-:Y:S02]  /*04b0*/  ISETP.GE.U32.AND P1, PT, R27, 0x4, PT ;  /* 0x000000041b00780c */ /* 0x000fe40003f26070 */
[----:B------:R-:W-:-:S04]  /*04c0*/  LOP3.LUT R16, R2, 0x3, RZ, 0xc0, !PT ;  /* 0x0000000302107812 */ /* 0x000fc800078ec0ff */
[----:B------:R-:W-:-:S07]  /*04d0*/  ISETP.NE.AND P0, PT, R16, RZ, PT ;  /* 0x000000ff1000720c */ /* 0x000fce0003f05270 */
[----:B------:R-:W-:Y:S06]  /*04e0*/  @!P1 BRA `(.L_x_15) ;  /* 0x00000000006c9947 */ /* 0x000fec0003800000 */
[----:B------:R-:W0:Y:S01]  /*04f0*/  LDC.64 R6, c[0x0][0x388] ;  /* 0x0000e200ff067b82 */ /* 0x000e220000000a00 */
[----:B------:R-:W1:Y:S01]  /*0500*/  LDCU.64 UR6, c[0x0][0x380] ;  /* 0x00007000ff0677ac */ /* 0x000e620008000a00 */
[----:B------:R-:W-:Y:S01]  /*0510*/  IMAD R9, R21, R3, R0 ;  /* 0x0000000315097224 */ /* 0x000fe200078e0200 */
[CC--:B------:R-:W-:Y:S02]  /*0520*/  IADD3 R5, PT, PT, R20.reuse, R21.reuse, RZ ;  /* 0x0000001514057210 */ /* 0x0c0fe40007ffe0ff */
[----:B------:R-:W-:-:S03]  /*0530*/  IADD3 R10, P1, PT, R20, R21, RZ ;  /* 0x00000015140a7210 */ /* 0x000fc60007f3e0ff */
[----:B------:R-:W2:Y:S01]  /*0540*/  LDC.64 R14, c[0x0][0x380] ;  /* 0x0000e000ff0e7b82 */ /* 0x000ea20000000a00 */
[----:B0-----:R-:W-:-:S04]  /*0550*/  IMAD.WIDE R6, R9, 0x4, R6 ;  /* 0x0000000409067825 */ /* 0x001fc800078e0206 */
[----:B------:R-:W-:Y:S02]  /*0560*/  IMAD.WIDE R8, R3, 0x4, R6 ;  /* 0x0000000403087825 */ /* 0x000fe400078e0206 */
[----:B------:R-:W3:Y:S02]  /*0570*/  LDG.E R6, desc[UR4][R6.64] ;  /* 0x0000000406067981 */ /* 0x000ee4000c1e1900 */
[----:B--2---:R-:W-:Y:S01]  /*0580*/  IMAD.WIDE.U32 R14, R5, 0x4, R14 ;  /* 0x00000004050e7825 */ /* 0x004fe200078e000e */
[----:B------:R-:W-:Y:S02]  /*0590*/  IADD3.X R5, PT, PT, RZ, RZ, RZ, P1, !PT ;  /* 0x000000ffff057210 */ /* 0x000fe40000ffe4ff */
[----:B-1----:R-:W-:-:S03]  /*05a0*/  LEA R4, P1, R10, UR6, 0x2 ;  /* 0x000000060a047c11 */ /* 0x002fc6000f8210ff */
[----:B------:R-:W3:Y:S01]  /*05b0*/  LDG.E R15, desc[UR4][R14.64] ;  /* 0x000000040e0f7981 */ /* 0x000ee2000c1e1900 */
[----:B------:R-:W-:Y:S01]  /*05c0*/  LEA.HI.X R5, R10, UR7, R5, 0x2, P1 ;  /* 0x000000070a057c11 */ /* 0x000fe200088f1405 */
[C---:B------:R-:W-:Y:S02]  /*05d0*/  IMAD.WIDE R10, R3.reuse, 0x4, R8 ;  /* 0x00000004030a7825 */ /* 0x040fe400078e0208 */
[----:B------:R-:W2:Y:S04]  /*05e0*/  LDG.E R8, desc[UR4][R8.64] ;  /* 0x0000000408087981 */ /* 0x000ea8000c1e1900 */
[----:B------:R-:W2:Y:S01]  /*05f0*/  LDG.E R17, desc[UR4][R4.64+0x4] ;  /* 0x0000040404117981 */ /* 0x000ea2000c1e1900 */
[----:B------:R-:W-:-:S03]  /*0600*/  IMAD.WIDE R12, R3, 0x4, R10 ;  /* 0x00000004030c7825 */ /* 0x000fc600078e020a */
[----:B------:R-:W4:Y:S04]  /*0610*/  LDG.E R22, desc[UR4][R10.64] ;  /* 0x000000040a167981 */ /* 0x000f28000c1e1900 */
[----:B------:R-:W4:Y:S04]  /*0620*/  LDG.E R18, desc[UR4][R4.64+0x8] ;  /* 0x0000080404127981 */ /* 0x000f28000c1e1900 */
[----:B------:R-:W5:Y:S04]  /*0630*/  LDG.E R26, desc[UR4][R4.64+0xc] ;  /* 0x00000c04041a7981 */ /* 0x000f68000c1e1900 */
[----:B------:R-:W5:Y:S01]  /*0640*/  LDG.E R12, desc[UR4][R12.64] ;  /* 0x000000040c0c7981 */ /* 0x000f62000c1e1900 */
[----:B------:R-:W-:Y:S01]  /*0650*/  IADD3 R21, PT, PT, R21, 0x4, RZ ;  /* 0x0000000415157810 */ /* 0x000fe20007ffe0ff */
[----:B---3--:R-:W-:-:S04]  /*0660*/  FFMA R24, R15, R6, R24 ;  /* 0x000000060f187223 */ /* 0x008fc80000000018 */
[----:B--2---:R-:W-:-:S04]  /*0670*/  FFMA R17, R17, R8, R24 ;  /* 0x0000000811117223 */ /* 0x004fc80000000018 */
[----:B----4-:R-:W-:-:S04]  /*0680*/  FFMA R17, R18, R22, R17 ;  /* 0x0000001612117223 */ /* 0x010fc80000000011 */
[----:B-----5:R-:W-:-:S07]  /*0690*/  FFMA R24, R26, R12, R17 ;  /* 0x0000000c1a187223 */ /* 0x020fce0000000011 */
.L_x_15:
[----:B------:R-:W-:Y:S05]  /*06a0*/  @!P0 BRA `(.L_x_12) ;  /* 0x00000000007c8947 */ /* 0x000fea0003800000 */
[----:B------:R-:W-:Y:S01]  /*06b0*/  ISETP.NE.AND P1, PT, R16, 0x1, PT ;  /* 0x000000011000780c */ /* 0x000fe20003f25270 */
[----:B------:R-:W0:Y:S01]  /*06c0*/  LDC.64 R12, c[0x0][0x380] ;  /* 0x0000e000ff0c7b82 */ /* 0x000e220000000a00 */
[----:B------:R-:W-:-:S04]  /*06d0*/  LOP3.LUT R2, R2, 0x1, RZ, 0xc0, !PT ;  /* 0x0000000102027812 */ /* 0x000fc800078ec0ff */
[----:B------:R-:W-:-:S03]  /*06e0*/  ISETP.NE.U32.AND P0, PT, R2, 0x1, PT ;  /* 0x000000010200780c */ /* 0x000fc60003f05070 */
[----:B------:R-:W1:Y:S04]  /*06f0*/  LDC.64 R10, c[0x0][0x388] ;  /* 0x0000e200ff0a7b82 */ /* 0x000e680000000a00 */
[CC--:B------:R-:W-:Y:S02]  /*0700*/  @P1 IADD3 R15, PT, PT, R20.reuse, R21.reuse, RZ ;  /* 0x00000015140f1210 */ /* 0x0c0fe40007ffe0ff */
[----:B------:R-:W-:Y:S02]  /*0710*/  @P1 IADD3 R2, P2, PT, R20, R21, RZ ;  /* 0x0000001514021210 */ /* 0x000fe40007f5e0ff */
[----:B------:R-:W2:Y:S02]  /*0720*/  @P1 LDC.64 R4, c[0x0][0x380] ;  /* 0x0000e000ff041b82 */ /* 0x000ea40000000a00 */
[----:B------:R-:W-:-:S06]  /*0730*/  @P1 IADD3.X R14, PT, PT, RZ, RZ, RZ, P2, !PT ;  /* 0x000000ffff0e1210 */ /* 0x000fcc00017fe4ff */
[----:B------:R-:W3:Y:S01]  /*0740*/  LDC.64 R6, c[0x0][0x380] ;  /* 0x0000e000ff067b82 */ /* 0x000ee20000000a00 */
[----:B0-----:R-:W-:-:S04]  /*0750*/  @P1 IMAD.WIDE.U32 R12, R15, 0x4, R12 ;  /* 0x000000040f0c1825 */ /* 0x001fc800078e000c */
[C---:B------:R-:W-:Y:S01]  /*0760*/  @P1 IMAD R15, R21.reuse, R3, R0 ;  /* 0x00000003150f1224 */ /* 0x040fe200078e0200 */
[----:B------:R-:W-:Y:S01]  /*0770*/  @P1 IADD3 R21, PT, PT, R21, 0x2, RZ ;  /* 0x0000000215151810 */ /* 0x000fe20007ffe0ff */
[----:B------:R-:W4:Y:S01]  /*0780*/  @P1 LDG.E R13, desc[UR4][R12.64] ;  /* 0x000000040c0d1981 */ /* 0x000f22000c1e1900 */
[----:B------:R-:W0:Y:S01]  /*0790*/  LDC.64 R8, c[0x0][0x388] ;  /* 0x0000e200ff087b82 */ /* 0x000e220000000a00 */
[----:B-1----:R-:W-:Y:S01]  /*07a0*/  @P1 IMAD.WIDE R10, R15, 0x4, R10 ;  /* 0x000000040f0a1825 */ /* 0x002fe200078e020a */
[----:B------:R-:W-:Y:S02]  /*07b0*/  @!P0 IADD3 R17, PT, PT, R20, R21, RZ ;  /* 0x0000001514118210 */ /* 0x000fe40007ffe0ff */
[----:B--2---:R-:W-:Y:S01]  /*07c0*/  @P1 LEA R4, P2, R2, R4, 0x2 ;  /* 0x0000000402041211 */ /* 0x004fe200078410ff */
[----:B------:R-:W-:-:S03]  /*07d0*/  @!P0 IMAD R21, R21, R3, R0 ;  /* 0x0000000315158224 */ /* 0x000fc600078e0200 */
[----:B------:R-:W-:Y:S01]  /*07e0*/  @P1 LEA.HI.X R5, R2, R5, R14, 0x2, P2 ;  /* 0x0000000502051211 */ /* 0x000fe200010f140e */
[----:B------:R-:W-:Y:S01]  /*07f0*/  @P1 IMAD.WIDE R14, R3, 0x4, R10 ;  /* 0x00000004030e1825 */ /* 0x000fe200078e020a */
[----:B------:R-:W4:Y:S03]  /*0800*/  @P1 LDG.E R2, desc[UR4][R10.64] ;  /* 0x000000040a021981 */ /* 0x000f26000c1e1900 */
[----:B---3--:R-:W-:Y:S01]  /*0810*/  @!P0 IMAD.WIDE.U32 R6, R17, 0x4, R6 ;  /* 0x0000000411068825 */ /* 0x008fe200078e0006 */
[----:B------:R-:W2:Y:S04]  /*0820*/  @P1 LDG.E R5, desc[UR4][R4.64+0x4] ;  /* 0x0000040404051981 */ /* 0x000ea8000c1e1900 */
[----:B------:R-:W2:Y:S01]  /*0830*/  @P1 LDG.E R14, desc[UR4][R14.64] ;  /* 0x000000040e0e1981 */ /* 0x000ea2000c1e1900 */
[----:B0-----:R-:W-:-:S03]  /*0840*/  @!P0 IMAD.WIDE R8, R21, 0x4, R8 ;  /* 0x0000000415088825 */ /* 0x001fc600078e0208 */
[----:B------:R-:W3:Y:S04]  /*0850*/  @!P0 LDG.E R7, desc[UR4][R6.64] ;  /* 0x0000000406078981 */ /* 0x000ee8000c1e1900 */
[----:B------:R-:W3:Y:S01]  /*0860*/  @!P0 LDG.E R8, desc[UR4][R8.64] ;  /* 0x0000000408088981 */ /* 0x000ee2000c1e1900 */
[----:B----4-:R-:W-:-:S04]  /*0870*/  @P1 FFMA R2, R13, R2, R24 ;  /* 0x000000020d021223 */ /* 0x010fc80000000018 */
[----:B--2---:R-:W-:-:S04]  /*0880*/  @P1 FFMA R24, R5, R14, R2 ;  /* 0x0000000e05181223 */ /* 0x004fc80000000002 */
[----:B---3--:R-:W-:-:S07]  /*0890*/  @!P0 FFMA R24, R7, R8, R24 ;  /* 0x0000000807188223 */ /* 0x008fce0000000018 */
.L_x_12:
[----:B------:R-:W0:Y:S01]  /*08a0*/  LDC.64 R4, c[0x0][0x390] ;  /* 0x0000e400ff047b82 */ /* 0x000e220000000a00 */
[----:B------:R-:W-:-:S04]  /*08b0*/  IMAD R3, R19, R3, R0 ;  /* 0x0000000313037224 */ /* 0x000fc800078e0200 */
[----:B0-----:R-:W-:-:S05]  /*08c0*/  IMAD.WIDE R2, R3, 0x4, R4 ;  /* 0x0000000403027825 */ /* 0x001fca00078e0204 */
[----:B------:R-:W-:Y:S01]  /*08d0*/  STG.E desc[UR4][R2.64], R24 ;  /* 0x0000001802007986 */ /* 0x000fe2000c101904 */
[----:B------:R-:W-:Y:S05]  /*08e0*/  EXIT ;  /* 0x000000000000794d */ /* 0x000fea0003800000 */
.L_x_16:
        /* <DEDUP_REMOVED lines=9> */
.L_x_19:


//--------------------- .nv.shared._Z15matrixMulKernelPfS_S_i --------------------------
	.section	.nv.shared._Z15matrixMulKernelPfS_S_i,"aw",@nobits
	.sectionflags	@""
	.align	4
.nv.shared._Z15matrixMulKernelPfS_S_i:
	.zero		29824


//--------------------- .nv.shared.reserved.0     --------------------------
	.section	.nv.shared.reserved.0,"aw",@nobits
	.weak		__nv_reservedSMEM_offset_0_alias
	.size		__nv_reservedSMEM_offset_0_alias, 0, 64
	.other		__nv_reservedSMEM_offset_0_alias,@"STO_CUDA_RESERVED_SHARED STV_DEFAULT"
__nv_reservedSMEM_offset_0_alias:
	.zero		0
	.zero		64


//--------------------- .nv.constant0._Z15matrixMulKernelPfS_S_i --------------------------
	.section	.nv.constant0._Z15matrixMulKernelPfS_S_i,"a",@progbits
	.sectionflags	@""
	.align	4
.nv.constant0._Z15matrixMulKernelPfS_S_i:
	.zero		924


//--------------------- .nv.constant0._Z20BasicMatrixMulKernelPfS_S_iii --------------------------
	.section	.nv.constant0._Z20BasicMatrixMulKernelPfS_S_iii,"a",@progbits
	.sectionflags	@""
	.align	4
.nv.constant0._Z20BasicMatrixMulKernelPfS_S_iii:
	.zero		932


//--------------------- SYMBOLS --------------------------

	.type		.nv.reservedSmem.offset0,@object
	.size		.nv.reservedSmem.offset0,0x4
	.type		.nv.reservedSmem.cap,@object
	.size		.nv.reservedSmem.cap,0x4
